//
// Generated by NVIDIA NVVM Compiler
//
// Compiler Build ID: CL-36424714
// Cuda compilation tools, release 13.0, V13.0.88
// Based on NVVM 20.0.0
//

.version 9.0
.target sm_100
.address_size 64

	// .globl	recip_with_scale_f32
.global .align 4 .b8 __cudart_i2opi_f[24] = {65, 144, 67, 60, 153, 149, 98, 219, 192, 221, 52, 245, 209, 87, 39, 252, 41, 21, 68, 78, 110, 131, 249, 162};

.visible .entry recip_with_scale_f32(
	.param .u64 .ptr .align 1 recip_with_scale_f32_param_0,
	.param .u64 .ptr .align 1 recip_with_scale_f32_param_1,
	.param .u64 .ptr .align 1 recip_with_scale_f32_param_2,
	.param .u64 recip_with_scale_f32_param_3
)
{
	.reg .pred 	%p<2>;
	.reg .b32 	%r<5>;
	.reg .b32 	%f<4>;
	.reg .b64 	%rd<12>;

	ld.param.u64 	%rd2, [recip_with_scale_f32_param_0];
	ld.param.u64 	%rd3, [recip_with_scale_f32_param_1];
	ld.param.u64 	%rd4, [recip_with_scale_f32_param_2];
	ld.param.u64 	%rd5, [recip_with_scale_f32_param_3];
	mov.u32 	%r1, %ctaid.x;
	mov.u32 	%r2, %ntid.x;
	mov.u32 	%r3, %tid.x;
	mad.lo.s32 	%r4, %r1, %r2, %r3;
	cvt.s64.s32 	%rd1, %r4;
	setp.le.u64 	%p1, %rd5, %rd1;
	@%p1 bra 	$L__BB0_2;
	cvta.to.global.u64 	%rd6, %rd4;
	cvta.to.global.u64 	%rd7, %rd3;
	cvta.to.global.u64 	%rd8, %rd2;
	ld.global.f32 	%f1, [%rd6];
	shl.b64 	%rd9, %rd1, 2;
	add.s64 	%rd10, %rd7, %rd9;
	ld.global.f32 	%f2, [%rd10];
	div.rn.f32 	%f3, %f1, %f2;
	add.s64 	%rd11, %rd8, %rd9;
	st.global.f32 	[%rd11], %f3;
$L__BB0_2:
	ret;

}
	// .globl	recip_f32
.visible .entry recip_f32(
	.param .u64 .ptr .align 1 recip_f32_param_0,
	.param .u64 .ptr .align 1 recip_f32_param_1,
	.param .u64 recip_f32_param_2
)
{
	.reg .pred 	%p<2>;
	.reg .b32 	%r<5>;
	.reg .b32 	%f<3>;
	.reg .b64 	%rd<10>;

	ld.param.u64 	%rd2, [recip_f32_param_0];
	ld.param.u64 	%rd3, [recip_f32_param_1];
	ld.param.u64 	%rd4, [recip_f32_param_2];
	mov.u32 	%r1, %ctaid.x;
	mov.u32 	%r2, %ntid.x;
	mov.u32 	%r3, %tid.x;
	mad.lo.s32 	%r4, %r1, %r2, %r3;
	cvt.s64.s32 	%rd1, %r4;
	setp.le.u64 	%p1, %rd4, %rd1;
	@%p1 bra 	$L__BB1_2;
	cvta.to.global.u64 	%rd5, %rd3;
	cvta.to.global.u64 	%rd6, %rd2;
	shl.b64 	%rd7, %rd1, 2;
	add.s64 	%rd8, %rd5, %rd7;
	ld.global.f32 	%f1, [%rd8];
	rcp.rn.f32 	%f2, %f1;
	add.s64 	%rd9, %rd6, %rd7;
	st.global.f32 	[%rd9], %f2;
$L__BB1_2:
	ret;

}
	// .globl	sin_with_scale_f32
.visible .entry sin_with_scale_f32(
	.param .u64 .ptr .align 1 sin_with_scale_f32_param_0,
	.param .u64 .ptr .align 1 sin_with_scale_f32_param_1,
	.param .u64 .ptr .align 1 sin_with_scale_f32_param_2,
	.param .u64 sin_with_scale_f32_param_3
)
{
	.local .align 4 .b8 	__local_depot2[28];
	.reg .b64 	%SP;
	.reg .b64 	%SPL;
	.reg .pred 	%p<10>;
	.reg .b32 	%r<44>;
	.reg .b32 	%f<30>;
	.reg .b64 	%rd<33>;
	.reg .b64 	%fd<3>;

	mov.u64 	%SPL, __local_depot2;
	ld.param.u64 	%rd10, [sin_with_scale_f32_param_0];
	ld.param.u64 	%rd11, [sin_with_scale_f32_param_1];
	ld.param.u64 	%rd12, [sin_with_scale_f32_param_2];
	ld.param.u64 	%rd13, [sin_with_scale_f32_param_3];
	add.u64 	%rd1, %SPL, 0;
	mov.u32 	%r15, %ctaid.x;
	mov.u32 	%r16, %ntid.x;
	mov.u32 	%r17, %tid.x;
	mad.lo.s32 	%r18, %r15, %r16, %r17;
	cvt.s64.s32 	%rd2, %r18;
	setp.le.u64 	%p1, %rd13, %rd2;
	@%p1 bra 	$L__BB2_10;
	cvta.to.global.u64 	%rd15, %rd11;
	shl.b64 	%rd16, %rd2, 2;
	add.s64 	%rd17, %rd15, %rd16;
	ld.global.f32 	%f1, [%rd17];
	mul.f32 	%f7, %f1, 0f3F22F983;
	cvt.rni.s32.f32 	%r43, %f7;
	cvt.rn.f32.s32 	%f8, %r43;
	fma.rn.f32 	%f9, %f8, 0fBFC90FDA, %f1;
	fma.rn.f32 	%f10, %f8, 0fB3A22168, %f9;
	fma.rn.f32 	%f29, %f8, 0fA7C234C5, %f10;
	abs.f32 	%f3, %f1;
	setp.ltu.f32 	%p2, %f3, 0f47CE4780;
	@%p2 bra 	$L__BB2_9;
	setp.neu.f32 	%p3, %f3, 0f7F800000;
	@%p3 bra 	$L__BB2_4;
	mov.f32 	%f13, 0f00000000;
	mul.rn.f32 	%f29, %f1, %f13;
	mov.b32 	%r43, 0;
	bra.uni 	$L__BB2_9;
$L__BB2_4:
	mov.b32 	%r2, %f1;
	shl.b32 	%r20, %r2, 8;
	or.b32  	%r3, %r20, -2147483648;
	mov.b64 	%rd32, 0;
	mov.b32 	%r40, 0;
	mov.u64 	%rd30, __cudart_i2opi_f;
	mov.u64 	%rd31, %rd1;
$L__BB2_5:
	.pragma "nounroll";
	ld.global.nc.u32 	%r21, [%rd30];
	mad.wide.u32 	%rd20, %r21, %r3, %rd32;
	shr.u64 	%rd32, %rd20, 32;
	st.local.u32 	[%rd31], %rd20;
	add.s32 	%r40, %r40, 1;
	add.s64 	%rd31, %rd31, 4;
	add.s64 	%rd30, %rd30, 4;
	setp.ne.s32 	%p4, %r40, 6;
	@%p4 bra 	$L__BB2_5;
	shr.u32 	%r22, %r2, 23;
	st.local.u32 	[%rd1+24], %rd32;
	and.b32  	%r6, %r22, 31;
	and.b32  	%r23, %r22, 224;
	add.s32 	%r24, %r23, -128;
	shr.u32 	%r25, %r24, 5;
	mul.wide.u32 	%rd21, %r25, 4;
	sub.s64 	%rd9, %rd1, %rd21;
	ld.local.u32 	%r41, [%rd9+24];
	ld.local.u32 	%r42, [%rd9+20];
	setp.eq.s32 	%p5, %r6, 0;
	@%p5 bra 	$L__BB2_8;
	shf.l.wrap.b32 	%r41, %r42, %r41, %r6;
	ld.local.u32 	%r26, [%rd9+16];
	shf.l.wrap.b32 	%r42, %r26, %r42, %r6;
$L__BB2_8:
	shr.u32 	%r27, %r41, 30;
	shf.l.wrap.b32 	%r28, %r42, %r41, 2;
	shl.b32 	%r29, %r42, 2;
	shr.u32 	%r30, %r28, 31;
	add.s32 	%r31, %r30, %r27;
	neg.s32 	%r32, %r31;
	setp.lt.s32 	%p6, %r2, 0;
	selp.b32 	%r43, %r32, %r31, %p6;
	xor.b32  	%r33, %r28, %r2;
	shr.s32 	%r34, %r28, 31;
	xor.b32  	%r35, %r34, %r28;
	xor.b32  	%r36, %r34, %r29;
	cvt.u64.u32 	%rd22, %r35;
	shl.b64 	%rd23, %rd22, 32;
	cvt.u64.u32 	%rd24, %r36;
	or.b64  	%rd25, %rd23, %rd24;
	cvt.rn.f64.s64 	%fd1, %rd25;
	mul.f64 	%fd2, %fd1, 0d3BF921FB54442D19;
	cvt.rn.f32.f64 	%f11, %fd2;
	neg.f32 	%f12, %f11;
	setp.lt.s32 	%p7, %r33, 0;
	selp.f32 	%f29, %f12, %f11, %p7;
$L__BB2_9:
	mul.rn.f32 	%f14, %f29, %f29;
	and.b32  	%r38, %r43, 1;
	setp.eq.b32 	%p8, %r38, 1;
	selp.f32 	%f15, 0f3F800000, %f29, %p8;
	fma.rn.f32 	%f16, %f14, %f15, 0f00000000;
	fma.rn.f32 	%f17, %f14, 0f37CBAC00, 0fBAB607ED;
	selp.f32 	%f18, %f17, 0fB94D4153, %p8;
	selp.f32 	%f19, 0f3D2AAABB, 0f3C0885E4, %p8;
	fma.rn.f32 	%f20, %f18, %f14, %f19;
	selp.f32 	%f21, 0fBEFFFFFF, 0fBE2AAAA8, %p8;
	fma.rn.f32 	%f22, %f20, %f14, %f21;
	fma.rn.f32 	%f23, %f22, %f16, %f15;
	and.b32  	%r39, %r43, 2;
	setp.eq.s32 	%p9, %r39, 0;
	mov.f32 	%f24, 0f00000000;
	sub.f32 	%f25, %f24, %f23;
	selp.f32 	%f26, %f23, %f25, %p9;
	cvta.to.global.u64 	%rd26, %rd12;
	ld.global.f32 	%f27, [%rd26];
	mul.f32 	%f28, %f27, %f26;
	cvta.to.global.u64 	%rd27, %rd10;
	add.s64 	%rd29, %rd27, %rd16;
	st.global.f32 	[%rd29], %f28;
$L__BB2_10:
	ret;

}
	// .globl	sin_f32
.visible .entry sin_f32(
	.param .u64 .ptr .align 1 sin_f32_param_0,
	.param .u64 .ptr .align 1 sin_f32_param_1,
	.param .u64 sin_f32_param_2
)
{
	.local .align 4 .b8 	__local_depot3[28];
	.reg .b64 	%SP;
	.reg .b64 	%SPL;
	.reg .pred 	%p<10>;
	.reg .b32 	%r<44>;
	.reg .b32 	%f<28>;
	.reg .b64 	%rd<31>;
	.reg .b64 	%fd<3>;

	mov.u64 	%SPL, __local_depot3;
	ld.param.u64 	%rd10, [sin_f32_param_0];
	ld.param.u64 	%rd11, [sin_f32_param_1];
	ld.param.u64 	%rd12, [sin_f32_param_2];
	add.u64 	%rd1, %SPL, 0;
	mov.u32 	%r15, %ctaid.x;
	mov.u32 	%r16, %ntid.x;
	mov.u32 	%r17, %tid.x;
	mad.lo.s32 	%r18, %r15, %r16, %r17;
	cvt.s64.s32 	%rd2, %r18;
	setp.le.u64 	%p1, %rd12, %rd2;
	@%p1 bra 	$L__BB3_10;
	cvta.to.global.u64 	%rd14, %rd11;
	shl.b64 	%rd15, %rd2, 2;
	add.s64 	%rd16, %rd14, %rd15;
	ld.global.f32 	%f1, [%rd16];
	mul.f32 	%f7, %f1, 0f3F22F983;
	cvt.rni.s32.f32 	%r43, %f7;
	cvt.rn.f32.s32 	%f8, %r43;
	fma.rn.f32 	%f9, %f8, 0fBFC90FDA, %f1;
	fma.rn.f32 	%f10, %f8, 0fB3A22168, %f9;
	fma.rn.f32 	%f27, %f8, 0fA7C234C5, %f10;
	abs.f32 	%f3, %f1;
	setp.ltu.f32 	%p2, %f3, 0f47CE4780;
	@%p2 bra 	$L__BB3_9;
	setp.neu.f32 	%p3, %f3, 0f7F800000;
	@%p3 bra 	$L__BB3_4;
	mov.f32 	%f13, 0f00000000;
	mul.rn.f32 	%f27, %f1, %f13;
	mov.b32 	%r43, 0;
	bra.uni 	$L__BB3_9;
$L__BB3_4:
	mov.b32 	%r2, %f1;
	shl.b32 	%r20, %r2, 8;
	or.b32  	%r3, %r20, -2147483648;
	mov.b64 	%rd30, 0;
	mov.b32 	%r40, 0;
	mov.u64 	%rd28, __cudart_i2opi_f;
	mov.u64 	%rd29, %rd1;
$L__BB3_5:
	.pragma "nounroll";
	ld.global.nc.u32 	%r21, [%rd28];
	mad.wide.u32 	%rd19, %r21, %r3, %rd30;
	shr.u64 	%rd30, %rd19, 32;
	st.local.u32 	[%rd29], %rd19;
	add.s32 	%r40, %r40, 1;
	add.s64 	%rd29, %rd29, 4;
	add.s64 	%rd28, %rd28, 4;
	setp.ne.s32 	%p4, %r40, 6;
	@%p4 bra 	$L__BB3_5;
	shr.u32 	%r22, %r2, 23;
	st.local.u32 	[%rd1+24], %rd30;
	and.b32  	%r6, %r22, 31;
	and.b32  	%r23, %r22, 224;
	add.s32 	%r24, %r23, -128;
	shr.u32 	%r25, %r24, 5;
	mul.wide.u32 	%rd20, %r25, 4;
	sub.s64 	%rd9, %rd1, %rd20;
	ld.local.u32 	%r41, [%rd9+24];
	ld.local.u32 	%r42, [%rd9+20];
	setp.eq.s32 	%p5, %r6, 0;
	@%p5 bra 	$L__BB3_8;
	shf.l.wrap.b32 	%r41, %r42, %r41, %r6;
	ld.local.u32 	%r26, [%rd9+16];
	shf.l.wrap.b32 	%r42, %r26, %r42, %r6;
$L__BB3_8:
	shr.u32 	%r27, %r41, 30;
	shf.l.wrap.b32 	%r28, %r42, %r41, 2;
	shl.b32 	%r29, %r42, 2;
	shr.u32 	%r30, %r28, 31;
	add.s32 	%r31, %r30, %r27;
	neg.s32 	%r32, %r31;
	setp.lt.s32 	%p6, %r2, 0;
	selp.b32 	%r43, %r32, %r31, %p6;
	xor.b32  	%r33, %r28, %r2;
	shr.s32 	%r34, %r28, 31;
	xor.b32  	%r35, %r34, %r28;
	xor.b32  	%r36, %r34, %r29;
	cvt.u64.u32 	%rd21, %r35;
	shl.b64 	%rd22, %rd21, 32;
	cvt.u64.u32 	%rd23, %r36;
	or.b64  	%rd24, %rd22, %rd23;
	cvt.rn.f64.s64 	%fd1, %rd24;
	mul.f64 	%fd2, %fd1, 0d3BF921FB54442D19;
	cvt.rn.f32.f64 	%f11, %fd2;
	neg.f32 	%f12, %f11;
	setp.lt.s32 	%p7, %r33, 0;
	selp.f32 	%f27, %f12, %f11, %p7;
$L__BB3_9:
	mul.rn.f32 	%f14, %f27, %f27;
	and.b32  	%r38, %r43, 1;
	setp.eq.b32 	%p8, %r38, 1;
	selp.f32 	%f15, 0f3F800000, %f27, %p8;
	fma.rn.f32 	%f16, %f14, %f15, 0f00000000;
	fma.rn.f32 	%f17, %f14, 0f37CBAC00, 0fBAB607ED;
	selp.f32 	%f18, %f17, 0fB94D4153, %p8;
	selp.f32 	%f19, 0f3D2AAABB, 0f3C0885E4, %p8;
	fma.rn.f32 	%f20, %f18, %f14, %f19;
	selp.f32 	%f21, 0fBEFFFFFF, 0fBE2AAAA8, %p8;
	fma.rn.f32 	%f22, %f20, %f14, %f21;
	fma.rn.f32 	%f23, %f22, %f16, %f15;
	and.b32  	%r39, %r43, 2;
	setp.eq.s32 	%p9, %r39, 0;
	mov.f32 	%f24, 0f00000000;
	sub.f32 	%f25, %f24, %f23;
	selp.f32 	%f26, %f23, %f25, %p9;
	cvta.to.global.u64 	%rd25, %rd10;
	add.s64 	%rd27, %rd25, %rd15;
	st.global.f32 	[%rd27], %f26;
$L__BB3_10:
	ret;

}
	// .globl	cos_with_scale_f32
.visible .entry cos_with_scale_f32(
	.param .u64 .ptr .align 1 cos_with_scale_f32_param_0,
	.param .u64 .ptr .align 1 cos_with_scale_f32_param_1,
	.param .u64 .ptr .align 1 cos_with_scale_f32_param_2,
	.param .u64 cos_with_scale_f32_param_3
)
{
	.local .align 4 .b8 	__local_depot4[28];
	.reg .b64 	%SP;
	.reg .b64 	%SPL;
	.reg .pred 	%p<10>;
	.reg .b32 	%r<45>;
	.reg .b32 	%f<30>;
	.reg .b64 	%rd<33>;
	.reg .b64 	%fd<3>;

	mov.u64 	%SPL, __local_depot4;
	ld.param.u64 	%rd10, [cos_with_scale_f32_param_0];
	ld.param.u64 	%rd11, [cos_with_scale_f32_param_1];
	ld.param.u64 	%rd12, [cos_with_scale_f32_param_2];
	ld.param.u64 	%rd13, [cos_with_scale_f32_param_3];
	add.u64 	%rd1, %SPL, 0;
	mov.u32 	%r15, %ctaid.x;
	mov.u32 	%r16, %ntid.x;
	mov.u32 	%r17, %tid.x;
	mad.lo.s32 	%r18, %r15, %r16, %r17;
	cvt.s64.s32 	%rd2, %r18;
	setp.le.u64 	%p1, %rd13, %rd2;
	@%p1 bra 	$L__BB4_10;
	cvta.to.global.u64 	%rd15, %rd11;
	shl.b64 	%rd16, %rd2, 2;
	add.s64 	%rd17, %rd15, %rd16;
	ld.global.f32 	%f1, [%rd17];
	mul.f32 	%f7, %f1, 0f3F22F983;
	cvt.rni.s32.f32 	%r44, %f7;
	cvt.rn.f32.s32 	%f8, %r44;
	fma.rn.f32 	%f9, %f8, 0fBFC90FDA, %f1;
	fma.rn.f32 	%f10, %f8, 0fB3A22168, %f9;
	fma.rn.f32 	%f29, %f8, 0fA7C234C5, %f10;
	abs.f32 	%f3, %f1;
	setp.ltu.f32 	%p2, %f3, 0f47CE4780;
	@%p2 bra 	$L__BB4_9;
	setp.neu.f32 	%p3, %f3, 0f7F800000;
	@%p3 bra 	$L__BB4_4;
	mov.f32 	%f13, 0f00000000;
	mul.rn.f32 	%f29, %f1, %f13;
	mov.b32 	%r44, 0;
	bra.uni 	$L__BB4_9;
$L__BB4_4:
	mov.b32 	%r2, %f1;
	shl.b32 	%r20, %r2, 8;
	or.b32  	%r3, %r20, -2147483648;
	mov.b64 	%rd32, 0;
	mov.b32 	%r41, 0;
	mov.u64 	%rd30, __cudart_i2opi_f;
	mov.u64 	%rd31, %rd1;
$L__BB4_5:
	.pragma "nounroll";
	ld.global.nc.u32 	%r21, [%rd30];
	mad.wide.u32 	%rd20, %r21, %r3, %rd32;
	shr.u64 	%rd32, %rd20, 32;
	st.local.u32 	[%rd31], %rd20;
	add.s32 	%r41, %r41, 1;
	add.s64 	%rd31, %rd31, 4;
	add.s64 	%rd30, %rd30, 4;
	setp.ne.s32 	%p4, %r41, 6;
	@%p4 bra 	$L__BB4_5;
	shr.u32 	%r22, %r2, 23;
	st.local.u32 	[%rd1+24], %rd32;
	and.b32  	%r6, %r22, 31;
	and.b32  	%r23, %r22, 224;
	add.s32 	%r24, %r23, -128;
	shr.u32 	%r25, %r24, 5;
	mul.wide.u32 	%rd21, %r25, 4;
	sub.s64 	%rd9, %rd1, %rd21;
	ld.local.u32 	%r42, [%rd9+24];
	ld.local.u32 	%r43, [%rd9+20];
	setp.eq.s32 	%p5, %r6, 0;
	@%p5 bra 	$L__BB4_8;
	shf.l.wrap.b32 	%r42, %r43, %r42, %r6;
	ld.local.u32 	%r26, [%rd9+16];
	shf.l.wrap.b32 	%r43, %r26, %r43, %r6;
$L__BB4_8:
	shr.u32 	%r27, %r42, 30;
	shf.l.wrap.b32 	%r28, %r43, %r42, 2;
	shl.b32 	%r29, %r43, 2;
	shr.u32 	%r30, %r28, 31;
	add.s32 	%r31, %r30, %r27;
	neg.s32 	%r32, %r31;
	setp.lt.s32 	%p6, %r2, 0;
	selp.b32 	%r44, %r32, %r31, %p6;
	xor.b32  	%r33, %r28, %r2;
	shr.s32 	%r34, %r28, 31;
	xor.b32  	%r35, %r34, %r28;
	xor.b32  	%r36, %r34, %r29;
	cvt.u64.u32 	%rd22, %r35;
	shl.b64 	%rd23, %rd22, 32;
	cvt.u64.u32 	%rd24, %r36;
	or.b64  	%rd25, %rd23, %rd24;
	cvt.rn.f64.s64 	%fd1, %rd25;
	mul.f64 	%fd2, %fd1, 0d3BF921FB54442D19;
	cvt.rn.f32.f64 	%f11, %fd2;
	neg.f32 	%f12, %f11;
	setp.lt.s32 	%p7, %r33, 0;
	selp.f32 	%f29, %f12, %f11, %p7;
$L__BB4_9:
	add.s32 	%r38, %r44, 1;
	mul.rn.f32 	%f14, %f29, %f29;
	and.b32  	%r39, %r44, 1;
	setp.eq.b32 	%p8, %r39, 1;
	selp.f32 	%f15, %f29, 0f3F800000, %p8;
	fma.rn.f32 	%f16, %f14, %f15, 0f00000000;
	fma.rn.f32 	%f17, %f14, 0f37CBAC00, 0fBAB607ED;
	selp.f32 	%f18, 0fB94D4153, %f17, %p8;
	selp.f32 	%f19, 0f3C0885E4, 0f3D2AAABB, %p8;
	fma.rn.f32 	%f20, %f18, %f14, %f19;
	selp.f32 	%f21, 0fBE2AAAA8, 0fBEFFFFFF, %p8;
	fma.rn.f32 	%f22, %f20, %f14, %f21;
	fma.rn.f32 	%f23, %f22, %f16, %f15;
	and.b32  	%r40, %r38, 2;
	setp.eq.s32 	%p9, %r40, 0;
	mov.f32 	%f24, 0f00000000;
	sub.f32 	%f25, %f24, %f23;
	selp.f32 	%f26, %f23, %f25, %p9;
	cvta.to.global.u64 	%rd26, %rd12;
	ld.global.f32 	%f27, [%rd26];
	mul.f32 	%f28, %f27, %f26;
	cvta.to.global.u64 	%rd27, %rd10;
	add.s64 	%rd29, %rd27, %rd16;
	st.global.f32 	[%rd29], %f28;
$L__BB4_10:
	ret;

}
	// .globl	cos_f32
.visible .entry cos_f32(
	.param .u64 .ptr .align 1 cos_f32_param_0,
	.param .u64 .ptr .align 1 cos_f32_param_1,
	.param .u64 cos_f32_param_2
)
{
	.local .align 4 .b8 	__local_depot5[28];
	.reg .b64 	%SP;
	.reg .b64 	%SPL;
	.reg .pred 	%p<10>;
	.reg .b32 	%r<45>;
	.reg .b32 	%f<28>;
	.reg .b64 	%rd<31>;
	.reg .b64 	%fd<3>;

	mov.u64 	%SPL, __local_depot5;
	ld.param.u64 	%rd10, [cos_f32_param_0];
	ld.param.u64 	%rd11, [cos_f32_param_1];
	ld.param.u64 	%rd12, [cos_f32_param_2];
	add.u64 	%rd1, %SPL, 0;
	mov.u32 	%r15, %ctaid.x;
	mov.u32 	%r16, %ntid.x;
	mov.u32 	%r17, %tid.x;
	mad.lo.s32 	%r18, %r15, %r16, %r17;
	cvt.s64.s32 	%rd2, %r18;
	setp.le.u64 	%p1, %rd12, %rd2;
	@%p1 bra 	$L__BB5_10;
	cvta.to.global.u64 	%rd14, %rd11;
	shl.b64 	%rd15, %rd2, 2;
	add.s64 	%rd16, %rd14, %rd15;
	ld.global.f32 	%f1, [%rd16];
	mul.f32 	%f7, %f1, 0f3F22F983;
	cvt.rni.s32.f32 	%r44, %f7;
	cvt.rn.f32.s32 	%f8, %r44;
	fma.rn.f32 	%f9, %f8, 0fBFC90FDA, %f1;
	fma.rn.f32 	%f10, %f8, 0fB3A22168, %f9;
	fma.rn.f32 	%f27, %f8, 0fA7C234C5, %f10;
	abs.f32 	%f3, %f1;
	setp.ltu.f32 	%p2, %f3, 0f47CE4780;
	@%p2 bra 	$L__BB5_9;
	setp.neu.f32 	%p3, %f3, 0f7F800000;
	@%p3 bra 	$L__BB5_4;
	mov.f32 	%f13, 0f00000000;
	mul.rn.f32 	%f27, %f1, %f13;
	mov.b32 	%r44, 0;
	bra.uni 	$L__BB5_9;
$L__BB5_4:
	mov.b32 	%r2, %f1;
	shl.b32 	%r20, %r2, 8;
	or.b32  	%r3, %r20, -2147483648;
	mov.b64 	%rd30, 0;
	mov.b32 	%r41, 0;
	mov.u64 	%rd28, __cudart_i2opi_f;
	mov.u64 	%rd29, %rd1;
$L__BB5_5:
	.pragma "nounroll";
	ld.global.nc.u32 	%r21, [%rd28];
	mad.wide.u32 	%rd19, %r21, %r3, %rd30;
	shr.u64 	%rd30, %rd19, 32;
	st.local.u32 	[%rd29], %rd19;
	add.s32 	%r41, %r41, 1;
	add.s64 	%rd29, %rd29, 4;
	add.s64 	%rd28, %rd28, 4;
	setp.ne.s32 	%p4, %r41, 6;
	@%p4 bra 	$L__BB5_5;
	shr.u32 	%r22, %r2, 23;
	st.local.u32 	[%rd1+24], %rd30;
	and.b32  	%r6, %r22, 31;
	and.b32  	%r23, %r22, 224;
	add.s32 	%r24, %r23, -128;
	shr.u32 	%r25, %r24, 5;
	mul.wide.u32 	%rd20, %r25, 4;
	sub.s64 	%rd9, %rd1, %rd20;
	ld.local.u32 	%r42, [%rd9+24];
	ld.local.u32 	%r43, [%rd9+20];
	setp.eq.s32 	%p5, %r6, 0;
	@%p5 bra 	$L__BB5_8;
	shf.l.wrap.b32 	%r42, %r43, %r42, %r6;
	ld.local.u32 	%r26, [%rd9+16];
	shf.l.wrap.b32 	%r43, %r26, %r43, %r6;
$L__BB5_8:
	shr.u32 	%r27, %r42, 30;
	shf.l.wrap.b32 	%r28, %r43, %r42, 2;
	shl.b32 	%r29, %r43, 2;
	shr.u32 	%r30, %r28, 31;
	add.s32 	%r31, %r30, %r27;
	neg.s32 	%r32, %r31;
	setp.lt.s32 	%p6, %r2, 0;
	selp.b32 	%r44, %r32, %r31, %p6;
	xor.b32  	%r33, %r28, %r2;
	shr.s32 	%r34, %r28, 31;
	xor.b32  	%r35, %r34, %r28;
	xor.b32  	%r36, %r34, %r29;
	cvt.u64.u32 	%rd21, %r35;
	shl.b64 	%rd22, %rd21, 32;
	cvt.u64.u32 	%rd23, %r36;
	or.b64  	%rd24, %rd22, %rd23;
	cvt.rn.f64.s64 	%fd1, %rd24;
	mul.f64 	%fd2, %fd1, 0d3BF921FB54442D19;
	cvt.rn.f32.f64 	%f11, %fd2;
	neg.f32 	%f12, %f11;
	setp.lt.s32 	%p7, %r33, 0;
	selp.f32 	%f27, %f12, %f11, %p7;
$L__BB5_9:
	add.s32 	%r38, %r44, 1;
	mul.rn.f32 	%f14, %f27, %f27;
	and.b32  	%r39, %r44, 1;
	setp.eq.b32 	%p8, %r39, 1;
	selp.f32 	%f15, %f27, 0f3F800000, %p8;
	fma.rn.f32 	%f16, %f14, %f15, 0f00000000;
	fma.rn.f32 	%f17, %f14, 0f37CBAC00, 0fBAB607ED;
	selp.f32 	%f18, 0fB94D4153, %f17, %p8;
	selp.f32 	%f19, 0f3C0885E4, 0f3D2AAABB, %p8;
	fma.rn.f32 	%f20, %f18, %f14, %f19;
	selp.f32 	%f21, 0fBE2AAAA8, 0fBEFFFFFF, %p8;
	fma.rn.f32 	%f22, %f20, %f14, %f21;
	fma.rn.f32 	%f23, %f22, %f16, %f15;
	and.b32  	%r40, %r38, 2;
	setp.eq.s32 	%p9, %r40, 0;
	mov.f32 	%f24, 0f00000000;
	sub.f32 	%f25, %f24, %f23;
	selp.f32 	%f26, %f23, %f25, %p9;
	cvta.to.global.u64 	%rd25, %rd10;
	add.s64 	%rd27, %rd25, %rd15;
	st.global.f32 	[%rd27], %f26;
$L__BB5_10:
	ret;

}


// ===== COMPILED SASS (sm_100) =====

	.target	sm_100

	.elftype	@"ET_EXEC"


//--------------------- .note.nv.tkinfo           --------------------------
	.section	.note.nv.tkinfo,"",@"SHT_NOTE"
	.sectionflags	@"SHF_NOTE_NV_TKINFO"
	.tkinfo
        /*0018*/ 	.word	0x00000002
        /*0030*/ 	.string	""
        /*0030*/ 	.string	"ptxas"
        /*0030*/ 	.string	"Cuda compilation tools, release 13.0, V13.0.88"
        /*0030*/ 	.string	"Build cuda_13.0.r13.0/compiler.36424714_0"
        /*0030*/ 	.string	"-arch sm_100 -m 64 "



//--------------------- .note.nv.cuinfo           --------------------------
	.section	.note.nv.cuinfo,"",@"SHT_NOTE"
	.sectionflags	@"SHF_NOTE_NV_CUINFO"
        /*0018*/ 	.short	0x0002
        /*001a*/ 	.short	0x0064
        /*001c*/ 	.short	0x0082
	.zero		2


//--------------------- .nv.info                  --------------------------
	.section	.nv.info,"",@"SHT_CUDA_INFO"
	.align	4


	//----- nvinfo : EIATTR_REGCOUNT
	.align		4
        /*0000*/ 	.byte	0x04, 0x2f
        /*0002*/ 	.short	(.L_2 - .L_1)
	.align		4
.L_1:
        /*0004*/ 	.word	index@(recip_with_scale_f32)
        /*0008*/ 	.word	0x00000010


	//----- nvinfo : EIATTR_FRAME_SIZE
	.align		4
.L_2:
        /*000c*/ 	.byte	0x04, 0x11
        /*000e*/ 	.short	(.L_4 - .L_3)
	.align		4
.L_3:
        /*0010*/ 	.word	index@($__internal_1_$__cuda_sm3x_div_rn_noftz_f32_slowpath)
        /*0014*/ 	.word	0x00000000


	//----- nvinfo : EIATTR_FRAME_SIZE
	.align		4
.L_4:
        /*0018*/ 	.byte	0x04, 0x11
        /*001a*/ 	.short	(.L_6 - .L_5)
	.align		4
.L_5:
        /*001c*/ 	.word	index@(recip_with_scale_f32)
        /*0020*/ 	.word	0x00000000


	//----- nvinfo : EIATTR_REGCOUNT
	.align		4
.L_6:
        /*0024*/ 	.byte	0x04, 0x2f
        /*0026*/ 	.short	(.L_8 - .L_7)
	.align		4
.L_7:
        /*0028*/ 	.word	index@(recip_f32)
        /*002c*/ 	.word	0x0000000f


	//----- nvinfo : EIATTR_FRAME_SIZE
	.align		4
.L_8:
        /*0030*/ 	.byte	0x04, 0x11
        /*0032*/ 	.short	(.L_10 - .L_9)
	.align		4
.L_9:
        /*0034*/ 	.word	index@($__internal_0_$__cuda_sm20_rcp_rn_f32_slowpath)
        /*0038*/ 	.word	0x00000000


	//----- nvinfo : EIATTR_FRAME_SIZE
	.align		4
.L_10:
        /*003c*/ 	.byte	0x04, 0x11
        /*003e*/ 	.short	(.L_12 - .L_11)
	.align		4
.L_11:
        /*0040*/ 	.word	index@(recip_f32)
        /*0044*/ 	.word	0x00000000


	//----- nvinfo : EIATTR_REGCOUNT
	.align		4
.L_12:
        /*0048*/ 	.byte	0x04, 0x2f
        /*004a*/ 	.short	(.L_14 - .L_13)
	.align		4
.L_13:
        /*004c*/ 	.word	index@(sin_with_scale_f32)
        /*0050*/ 	.word	0x00000013


	//----- nvinfo : EIATTR_FRAME_SIZE
	.align		4
.L_14:
        /*0054*/ 	.byte	0x04, 0x11
        /*0056*/ 	.short	(.L_16 - .L_15)
	.align		4
.L_15:
        /*0058*/ 	.word	index@(sin_with_scale_f32)
        /*005c*/ 	.word	0x00000000


	//----- nvinfo : EIATTR_REGCOUNT
	.align		4
.L_16:
        /*0060*/ 	.byte	0x04, 0x2f
        /*0062*/ 	.short	(.L_18 - .L_17)
	.align		4
.L_17:
        /*0064*/ 	.word	index@(sin_f32)
        /*0068*/ 	.word	0x00000013


	//----- nvinfo : EIATTR_FRAME_SIZE
	.align		4
.L_18:
        /*006c*/ 	.byte	0x04, 0x11
        /*006e*/ 	.short	(.L_20 - .L_19)
	.align		4
.L_19:
        /*0070*/ 	.word	index@(sin_f32)
        /*0074*/ 	.word	0x00000000


	//----- nvinfo : EIATTR_REGCOUNT
	.align		4
.L_20:
        /*0078*/ 	.byte	0x04, 0x2f
        /*007a*/ 	.short	(.L_22 - .L_21)
	.align		4
.L_21:
        /*007c*/ 	.word	index@(cos_with_scale_f32)
        /*0080*/ 	.word	0x00000013


	//----- nvinfo : EIATTR_FRAME_SIZE
	.align		4
.L_22:
        /*0084*/ 	.byte	0x04, 0x11
        /*0086*/ 	.short	(.L_24 - .L_23)
	.align		4
.L_23:
        /*0088*/ 	.word	index@(cos_with_scale_f32)
        /*008c*/ 	.word	0x00000000


	//----- nvinfo : EIATTR_REGCOUNT
	.align		4
.L_24:
        /*0090*/ 	.byte	0x04, 0x2f
        /*0092*/ 	.short	(.L_26 - .L_25)
	.align		4
.L_25:
        /*0094*/ 	.word	index@(cos_f32)
        /*0098*/ 	.word	0x00000013


	//----- nvinfo : EIATTR_FRAME_SIZE
	.align		4
.L_26:
        /*009c*/ 	.byte	0x04, 0x11
        /*009e*/ 	.short	(.L_28 - .L_27)
	.align		4
.L_27:
        /*00a0*/ 	.word	index@(cos_f32)
        /*00a4*/ 	.word	0x00000000


	//----- nvinfo : EIATTR_MIN_STACK_SIZE
	.align		4
.L_28:
        /*00a8*/ 	.byte	0x04, 0x12
        /*00aa*/ 	.short	(.L_30 - .L_29)
	.align		4
.L_29:
        /*00ac*/ 	.word	index@(cos_f32)
        /*00b0*/ 	.word	0x00000000


	//----- nvinfo : EIATTR_MIN_STACK_SIZE
	.align		4
.L_30:
        /*00b4*/ 	.byte	0x04, 0x12
        /*00b6*/ 	.short	(.L_32 - .L_31)
	.align		4
.L_31:
        /*00b8*/ 	.word	index@(cos_with_scale_f32)
        /*00bc*/ 	.word	0x00000000


	//----- nvinfo : EIATTR_MIN_STACK_SIZE
	.align		4
.L_32:
        /*00c0*/ 	.byte	0x04, 0x12
        /*00c2*/ 	.short	(.L_34 - .L_33)
	.align		4
.L_33:
        /*00c4*/ 	.word	index@(sin_f32)
        /*00c8*/ 	.word	0x00000000


	//----- nvinfo : EIATTR_MIN_STACK_SIZE
	.align		4
.L_34:
        /*00cc*/ 	.byte	0x04, 0x12
        /*00ce*/ 	.short	(.L_36 - .L_35)
	.align		4
.L_35:
        /*00d0*/ 	.word	index@(sin_with_scale_f32)
        /*00d4*/ 	.word	0x00000000


	//----- nvinfo : EIATTR_MIN_STACK_SIZE
	.align		4
.L_36:
        /*00d8*/ 	.byte	0x04, 0x12
        /*00da*/ 	.short	(.L_38 - .L_37)
	.align		4
.L_37:
        /*00dc*/ 	.word	index@(recip_f32)
        /*00e0*/ 	.word	0x00000000


	//----- nvinfo : EIATTR_MIN_STACK_SIZE
	.align		4
.L_38:
        /*00e4*/ 	.byte	0x04, 0x12
        /*00e6*/ 	.short	(.L_40 - .L_39)
	.align		4
.L_39:
        /*00e8*/ 	.word	index@(recip_with_scale_f32)
        /*00ec*/ 	.word	0x00000000
.L_40:


//--------------------- .nv.compat                --------------------------
	.section	.nv.compat,"",@"SHT_CUDA_COMPAT_INFO"
	.align	4
        /*0000*/ 	.byte	0x02, 0x09, 0x00, 0x00, 0x02, 0x02, 0x01, 0x00, 0x02, 0x05, 0x05, 0x00, 0x03, 0x07, 0x01, 0x01
        /*0010*/ 	.byte	0x02, 0x03, 0x00, 0x00, 0x02, 0x06, 0x01, 0x00, 0x04, 0x0b, 0x08, 0x00, 0x01, 0x00, 0x00, 0x00
        /*0020*/ 	.byte	0x00, 0x00, 0x00, 0x00


//--------------------- .nv.info.cos_f32          --------------------------
	.section	.nv.info.cos_f32,"",@"SHT_CUDA_INFO"
	.sectionflags	@""
	.align	4


	//----- nvinfo : EIATTR_CUDA_API_VERSION
	.align		4
        /*0000*/ 	.byte	0x04, 0x37
        /*0002*/ 	.short	(.L_42 - .L_41)
.L_41:
        /*0004*/ 	.word	0x00000082


	//----- nvinfo : EIATTR_KPARAM_INFO
	.align		4
.L_42:
        /*0008*/ 	.byte	0x04, 0x17
        /*000a*/ 	.short	(.L_44 - .L_43)
.L_43:
        /*000c*/ 	.word	0x00000000
        /*0010*/ 	.short	0x0002
        /*0012*/ 	.short	0x0010
        /*0014*/ 	.byte	0x00, 0xf0, 0x21, 0x00


	//----- nvinfo : EIATTR_KPARAM_INFO
	.align		4
.L_44:
        /*0018*/ 	.byte	0x04, 0x17
        /*001a*/ 	.short	(.L_46 - .L_45)
.L_45:
        /*001c*/ 	.word	0x00000000
        /*0020*/ 	.short	0x0001
        /*0022*/ 	.short	0x0008
        /*0024*/ 	.byte	0x00, 0xf5, 0x21, 0x00


	//----- nvinfo : EIATTR_KPARAM_INFO
	.align		4
.L_46:
        /*0028*/ 	.byte	0x04, 0x17
        /*002a*/ 	.short	(.L_48 - .L_47)
.L_47:
        /*002c*/ 	.word	0x00000000
        /*0030*/ 	.short	0x0000
        /*0032*/ 	.short	0x0000
        /*0034*/ 	.byte	0x00, 0xf5, 0x21, 0x00


	//----- nvinfo : EIATTR_SPARSE_MMA_MASK
	.align		4
.L_48:
        /*0038*/ 	.byte	0x03, 0x50
        /*003a*/ 	.short	0x0000


	//----- nvinfo : EIATTR_MAXREG_COUNT
	.align		4
        /*003c*/ 	.byte	0x03, 0x1b
        /*003e*/ 	.short	0x00ff


	//----- nvinfo : EIATTR_MERCURY_ISA_VERSION
	.align		4
        /*0040*/ 	.byte	0x03, 0x5f
        /*0042*/ 	.short	0x0101


	//----- nvinfo : EIATTR_VRC_CTA_INIT_COUNT
	.align		4
        /*0044*/ 	.byte	0x02, 0x4a
	.zero		1
	.zero		1


	//----- nvinfo : EIATTR_EXIT_INSTR_OFFSETS
	.align		4
        /*0048*/ 	.byte	0x04, 0x1c
        /*004a*/ 	.short	(.L_50 - .L_49)


	//   ....[0]....
.L_49:
        /*004c*/ 	.word	0x00000090


	//   ....[1]....
        /*0050*/ 	.word	0x00000910


	//----- nvinfo : EIATTR_CRS_STACK_SIZE
	.align		4
.L_50:
        /*0054*/ 	.byte	0x04, 0x1e
        /*0056*/ 	.short	(.L_52 - .L_51)
.L_51:
        /*0058*/ 	.word	0x00000000


	//----- nvinfo : EIATTR_CBANK_PARAM_SIZE
	.align		4
.L_52:
        /*005c*/ 	.byte	0x03, 0x19
        /*005e*/ 	.short	0x0018


	//----- nvinfo : EIATTR_PARAM_CBANK
	.align		4
        /*0060*/ 	.byte	0x04, 0x0a
        /*0062*/ 	.short	(.L_54 - .L_53)
	.align		4
.L_53:
        /*0064*/ 	.word	index@(.nv.constant0.cos_f32)
        /*0068*/ 	.short	0x0380
        /*006a*/ 	.short	0x0018


	//----- nvinfo : EIATTR_SW_WAR
	.align		4
.L_54:
        /*006c*/ 	.byte	0x04, 0x36
        /*006e*/ 	.short	(.L_56 - .L_55)
.L_55:
        /*0070*/ 	.word	0x00000008
.L_56:


//--------------------- .nv.info.cos_with_scale_f32 --------------------------
	.section	.nv.info.cos_with_scale_f32,"",@"SHT_CUDA_INFO"
	.sectionflags	@""
	.align	4


	//----- nvinfo : EIATTR_CUDA_API_VERSION
	.align		4
        /*0000*/ 	.byte	0x04, 0x37
        /*0002*/ 	.short	(.L_58 - .L_57)
.L_57:
        /*0004*/ 	.word	0x00000082


	//----- nvinfo : EIATTR_KPARAM_INFO
	.align		4
.L_58:
        /*0008*/ 	.byte	0x04, 0x17
        /*000a*/ 	.short	(.L_60 - .L_59)
.L_59:
        /*000c*/ 	.word	0x00000000
        /*0010*/ 	.short	0x0003
        /*0012*/ 	.short	0x0018
        /*0014*/ 	.byte	0x00, 0xf0, 0x21, 0x00


	//----- nvinfo : EIATTR_KPARAM_INFO
	.align		4
.L_60:
        /*0018*/ 	.byte	0x04, 0x17
        /*001a*/ 	.short	(.L_62 - .L_61)
.L_61:
        /*001c*/ 	.word	0x00000000
        /*0020*/ 	.short	0x0002
        /*0022*/ 	.short	0x0010
        /*0024*/ 	.byte	0x00, 0xf5, 0x21, 0x00


	//----- nvinfo : EIATTR_KPARAM_INFO
	.align		4
.L_62:
        /*0028*/ 	.byte	0x04, 0x17
        /*002a*/ 	.short	(.L_64 - .L_63)
.L_63:
        /*002c*/ 	.word	0x00000000
        /*0030*/ 	.short	0x0001
        /*0032*/ 	.short	0x0008
        /*0034*/ 	.byte	0x00, 0xf5, 0x21, 0x00


	//----- nvinfo : EIATTR_KPARAM_INFO
	.align		4
.L_64:
        /*0038*/ 	.byte	0x04, 0x17
        /*003a*/ 	.short	(.L_66 - .L_65)
.L_65:
        /*003c*/ 	.word	0x00000000
        /*0040*/ 	.short	0x0000
        /*0042*/ 	.short	0x0000
        /*0044*/ 	.byte	0x00, 0xf5, 0x21, 0x00


	//----- nvinfo : EIATTR_SPARSE_MMA_MASK
	.align		4
.L_66:
        /*0048*/ 	.byte	0x03, 0x50
        /*004a*/ 	.short	0x0000


	//----- nvinfo : EIATTR_MAXREG_COUNT
	.align		4
        /*004c*/ 	.byte	0x03, 0x1b
        /*004e*/ 	.short	0x00ff


	//----- nvinfo : EIATTR_MERCURY_ISA_VERSION
	.align		4
        /*0050*/ 	.byte	0x03, 0x5f
        /*0052*/ 	.short	0x0101


	//----- nvinfo : EIATTR_VRC_CTA_INIT_COUNT
	.align		4
        /*0054*/ 	.byte	0x02, 0x4a
	.zero		1
	.zero		1


	//----- nvinfo : EIATTR_EXIT_INSTR_OFFSETS
	.align		4
        /*0058*/ 	.byte	0x04, 0x1c
        /*005a*/ 	.short	(.L_68 - .L_67)


	//   ....[0]....
.L_67:
        /*005c*/ 	.word	0x00000090


	//   ....[1]....
        /*0060*/ 	.word	0x00000940


	//----- nvinfo : EIATTR_CRS_STACK_SIZE
	.align		4
.L_68:
        /*0064*/ 	.byte	0x04, 0x1e
        /*0066*/ 	.short	(.L_70 - .L_69)
.L_69:
        /*0068*/ 	.word	0x00000000


	//----- nvinfo : EIATTR_CBANK_PARAM_SIZE
	.align		4
.L_70:
        /*006c*/ 	.byte	0x03, 0x19
        /*006e*/ 	.short	0x0020


	//----- nvinfo : EIATTR_PARAM_CBANK
	.align		4
        /*0070*/ 	.byte	0x04, 0x0a
        /*0072*/ 	.short	(.L_72 - .L_71)
	.align		4
.L_71:
        /*0074*/ 	.word	index@(.nv.constant0.cos_with_scale_f32)
        /*0078*/ 	.short	0x0380
        /*007a*/ 	.short	0x0020


	//----- nvinfo : EIATTR_SW_WAR
	.align		4
.L_72:
        /*007c*/ 	.byte	0x04, 0x36
        /*007e*/ 	.short	(.L_74 - .L_73)
.L_73:
        /*0080*/ 	.word	0x00000008
.L_74:


//--------------------- .nv.info.sin_f32          --------------------------
	.section	.nv.info.sin_f32,"",@"SHT_CUDA_INFO"
	.sectionflags	@""
	.align	4


	//----- nvinfo : EIATTR_CUDA_API_VERSION
	.align		4
        /*0000*/ 	.byte	0x04, 0x37
        /*0002*/ 	.short	(.L_76 - .L_75)
.L_75:
        /*0004*/ 	.word	0x00000082


	//----- nvinfo : EIATTR_KPARAM_INFO
	.align		4
.L_76:
        /*0008*/ 	.byte	0x04, 0x17
        /*000a*/ 	.short	(.L_78 - .L_77)
.L_77:
        /*000c*/ 	.word	0x00000000
        /*0010*/ 	.short	0x0002
        /*0012*/ 	.short	0x0010
        /*0014*/ 	.byte	0x00, 0xf0, 0x21, 0x00


	//----- nvinfo : EIATTR_KPARAM_INFO
	.align		4
.L_78:
        /*0018*/ 	.byte	0x04, 0x17
        /*001a*/ 	.short	(.L_80 - .L_79)
.L_79:
        /*001c*/ 	.word	0x00000000
        /*0020*/ 	.short	0x0001
        /*0022*/ 	.short	0x0008
        /*0024*/ 	.byte	0x00, 0xf5, 0x21, 0x00


	//----- nvinfo : EIATTR_KPARAM_INFO
	.align		4
.L_80:
        /*0028*/ 	.byte	0x04, 0x17
        /*002a*/ 	.short	(.L_82 - .L_81)
.L_81:
        /*002c*/ 	.word	0x00000000
        /*0030*/ 	.short	0x0000
        /*0032*/ 	.short	0x0000
        /*0034*/ 	.byte	0x00, 0xf5, 0x21, 0x00


	//----- nvinfo : EIATTR_SPARSE_MMA_MASK
	.align		4
.L_82:
        /*0038*/ 	.byte	0x03, 0x50
        /*003a*/ 	.short	0x0000


	//----- nvinfo : EIATTR_MAXREG_COUNT
	.align		4
        /*003c*/ 	.byte	0x03, 0x1b
        /*003e*/ 	.short	0x00ff


	//----- nvinfo : EIATTR_MERCURY_ISA_VERSION
	.align		4
        /*0040*/ 	.byte	0x03, 0x5f
        /*0042*/ 	.short	0x0101


	//----- nvinfo : EIATTR_VRC_CTA_INIT_COUNT
	.align		4
        /*0044*/ 	.byte	0x02, 0x4a
	.zero		1
	.zero		1


	//----- nvinfo : EIATTR_EXIT_INSTR_OFFSETS
	.align		4
        /*0048*/ 	.byte	0x04, 0x1c
        /*004a*/ 	.short	(.L_84 - .L_83)


	//   ....[0]....
.L_83:
        /*004c*/ 	.word	0x00000090


	//   ....[1]....
        /*0050*/ 	.word	0x00000900


	//----- nvinfo : EIATTR_CRS_STACK_SIZE
	.align		4
.L_84:
        /*0054*/ 	.byte	0x04, 0x1e
        /*0056*/ 	.short	(.L_86 - .L_85)
.L_85:
        /*0058*/ 	.word	0x00000000


	//----- nvinfo : EIATTR_CBANK_PARAM_SIZE
	.align		4
.L_86:
        /*005c*/ 	.byte	0x03, 0x19
        /*005e*/ 	.short	0x0018


	//----- nvinfo : EIATTR_PARAM_CBANK
	.align		4
        /*0060*/ 	.byte	0x04, 0x0a
        /*0062*/ 	.short	(.L_88 - .L_87)
	.align		4
.L_87:
        /*0064*/ 	.word	index@(.nv.constant0.sin_f32)
        /*0068*/ 	.short	0x0380
        /*006a*/ 	.short	0x0018


	//----- nvinfo : EIATTR_SW_WAR
	.align		4
.L_88:
        /*006c*/ 	.byte	0x04, 0x36
        /*006e*/ 	.short	(.L_90 - .L_89)
.L_89:
        /*0070*/ 	.word	0x00000008
.L_90:


//--------------------- .nv.info.sin_with_scale_f32 --------------------------
	.section	.nv.info.sin_with_scale_f32,"",@"SHT_CUDA_INFO"
	.sectionflags	@""
	.align	4


	//----- nvinfo : EIATTR_CUDA_API_VERSION
	.align		4
        /*0000*/ 	.byte	0x04, 0x37
        /*0002*/ 	.short	(.L_92 - .L_91)
.L_91:
        /*0004*/ 	.word	0x00000082


	//----- nvinfo : EIATTR_KPARAM_INFO
	.align		4
.L_92:
        /*0008*/ 	.byte	0x04, 0x17
        /*000a*/ 	.short	(.L_94 - .L_93)
.L_93:
        /*000c*/ 	.word	0x00000000
        /*0010*/ 	.short	0x0003
        /*0012*/ 	.short	0x0018
        /*0014*/ 	.byte	0x00, 0xf0, 0x21, 0x00


	//----- nvinfo : EIATTR_KPARAM_INFO
	.align		4
.L_94:
        /*0018*/ 	.byte	0x04, 0x17
        /*001a*/ 	.short	(.L_96 - .L_95)
.L_95:
        /*001c*/ 	.word	0x00000000
        /*0020*/ 	.short	0x0002
        /*0022*/ 	.short	0x0010
        /*0024*/ 	.byte	0x00, 0xf5, 0x21, 0x00


	//----- nvinfo : EIATTR_KPARAM_INFO
	.align		4
.L_96:
        /*0028*/ 	.byte	0x04, 0x17
        /*002a*/ 	.short	(.L_98 - .L_97)
.L_97:
        /*002c*/ 	.word	0x00000000
        /*0030*/ 	.short	0x0001
        /*0032*/ 	.short	0x0008
        /*0034*/ 	.byte	0x00, 0xf5, 0x21, 0x00


	//----- nvinfo : EIATTR_KPARAM_INFO
	.align		4
.L_98:
        /*0038*/ 	.byte	0x04, 0x17
        /*003a*/ 	.short	(.L_100 - .L_99)
.L_99:
        /*003c*/ 	.word	0x00000000
        /*0040*/ 	.short	0x0000
        /*0042*/ 	.short	0x0000
        /*0044*/ 	.byte	0x00, 0xf5, 0x21, 0x00


	//----- nvinfo : EIATTR_SPARSE_MMA_MASK
	.align		4
.L_100:
        /*0048*/ 	.byte	0x03, 0x50
        /*004a*/ 	.short	0x0000


	//----- nvinfo : EIATTR_MAXREG_COUNT
	.align		4
        /*004c*/ 	.byte	0x03, 0x1b
        /*004e*/ 	.short	0x00ff


	//----- nvinfo : EIATTR_MERCURY_ISA_VERSION
	.align		4
        /*0050*/ 	.byte	0x03, 0x5f
        /*0052*/ 	.short	0x0101


	//----- nvinfo : EIATTR_VRC_CTA_INIT_COUNT
	.align		4
        /*0054*/ 	.byte	0x02, 0x4a
	.zero		1
	.zero		1


	//----- nvinfo : EIATTR_EXIT_INSTR_OFFSETS
	.align		4
        /*0058*/ 	.byte	0x04, 0x1c
        /*005a*/ 	.short	(.L_102 - .L_101)


	//   ....[0]....
.L_101:
        /*005c*/ 	.word	0x00000090


	//   ....[1]....
        /*0060*/ 	.word	0x00000930


	//----- nvinfo : EIATTR_CRS_STACK_SIZE
	.align		4
.L_102:
        /*0064*/ 	.byte	0x04, 0x1e
        /*0066*/ 	.short	(.L_104 - .L_103)
.L_103:
        /*0068*/ 	.word	0x00000000


	//----- nvinfo : EIATTR_CBANK_PARAM_SIZE
	.align		4
.L_104:
        /*006c*/ 	.byte	0x03, 0x19
        /*006e*/ 	.short	0x0020


	//----- nvinfo : EIATTR_PARAM_CBANK
	.align		4
        /*0070*/ 	.byte	0x04, 0x0a
        /*0072*/ 	.short	(.L_106 - .L_105)
	.align		4
.L_105:
        /*0074*/ 	.word	index@(.nv.constant0.sin_with_scale_f32)
        /*0078*/ 	.short	0x0380
        /*007a*/ 	.short	0x0020


	//----- nvinfo : EIATTR_SW_WAR
	.align		4
.L_106:
        /*007c*/ 	.byte	0x04, 0x36
        /*007e*/ 	.short	(.L_108 - .L_107)
.L_107:
        /*0080*/ 	.word	0x00000008
.L_108:


//--------------------- .nv.info.recip_f32        --------------------------
	.section	.nv.info.recip_f32,"",@"SHT_CUDA_INFO"
	.sectionflags	@""
	.align	4


	//----- nvinfo : EIATTR_CUDA_API_VERSION
	.align		4
        /*0000*/ 	.byte	0x04, 0x37
        /*0002*/ 	.short	(.L_110 - .L_109)
.L_109:
        /*0004*/ 	.word	0x00000082


	//----- nvinfo : EIATTR_KPARAM_INFO
	.align		4
.L_110:
        /*0008*/ 	.byte	0x04, 0x17
        /*000a*/ 	.short	(.L_112 - .L_111)
.L_111:
        /*000c*/ 	.word	0x00000000
        /*0010*/ 	.short	0x0002
        /*0012*/ 	.short	0x0010
        /*0014*/ 	.byte	0x00, 0xf0, 0x21, 0x00


	//----- nvinfo : EIATTR_KPARAM_INFO
	.align		4
.L_112:
        /*0018*/ 	.byte	0x04, 0x17
        /*001a*/ 	.short	(.L_114 - .L_113)
.L_113:
        /*001c*/ 	.word	0x00000000
        /*0020*/ 	.short	0x0001
        /*0022*/ 	.short	0x0008
        /*0024*/ 	.byte	0x00, 0xf5, 0x21, 0x00


	//----- nvinfo : EIATTR_KPARAM_INFO
	.align		4
.L_114:
        /*0028*/ 	.byte	0x04, 0x17
        /*002a*/ 	.short	(.L_116 - .L_115)
.L_115:
        /*002c*/ 	.word	0x00000000
        /*0030*/ 	.short	0x0000
        /*0032*/ 	.short	0x0000
        /*0034*/ 	.byte	0x00, 0xf5, 0x21, 0x00


	//----- nvinfo : EIATTR_SPARSE_MMA_MASK
	.align		4
.L_116:
        /*0038*/ 	.byte	0x03, 0x50
        /*003a*/ 	.short	0x0000


	//----- nvinfo : EIATTR_MAXREG_COUNT
	.align		4
        /*003c*/ 	.byte	0x03, 0x1b
        /*003e*/ 	.short	0x00ff


	//----- nvinfo : EIATTR_MERCURY_ISA_VERSION
	.align		4
        /*0040*/ 	.byte	0x03, 0x5f
        /*0042*/ 	.short	0x0101


	//----- nvinfo : EIATTR_VRC_CTA_INIT_COUNT
	.align		4
        /*0044*/ 	.byte	0x02, 0x4a
	.zero		1
	.zero		1


	//----- nvinfo : EIATTR_EXIT_INSTR_OFFSETS
	.align		4
        /*0048*/ 	.byte	0x04, 0x1c
        /*004a*/ 	.short	(.L_118 - .L_117)


	//   ....[0]....
.L_117:
        /*004c*/ 	.word	0x00000090


	//   ....[1]....
        /*0050*/ 	.word	0x00000230


	//----- nvinfo : EIATTR_CRS_STACK_SIZE
	.align		4
.L_118:
        /*0054*/ 	.byte	0x04, 0x1e
        /*0056*/ 	.short	(.L_120 - .L_119)
.L_119:
        /*0058*/ 	.word	0x00000000


	//----- nvinfo : EIATTR_CBANK_PARAM_SIZE
	.align		4
.L_120:
        /*005c*/ 	.byte	0x03, 0x19
        /*005e*/ 	.short	0x0018


	//----- nvinfo : EIATTR_PARAM_CBANK
	.align		4
        /*0060*/ 	.byte	0x04, 0x0a
        /*0062*/ 	.short	(.L_122 - .L_121)
	.align		4
.L_121:
        /*0064*/ 	.word	index@(.nv.constant0.recip_f32)
        /*0068*/ 	.short	0x0380
        /*006a*/ 	.short	0x0018


	//----- nvinfo : EIATTR_SW_WAR
	.align		4
.L_122:
        /*006c*/ 	.byte	0x04, 0x36
        /*006e*/ 	.short	(.L_124 - .L_123)
.L_123:
        /*0070*/ 	.word	0x00000008
.L_124:


//--------------------- .nv.info.recip_with_scale_f32 --------------------------
	.section	.nv.info.recip_with_scale_f32,"",@"SHT_CUDA_INFO"
	.sectionflags	@""
	.align	4


	//----- nvinfo : EIATTR_CUDA_API_VERSION
	.align		4
        /*0000*/ 	.byte	0x04, 0x37
        /*0002*/ 	.short	(.L_126 - .L_125)
.L_125:
        /*0004*/ 	.word	0x00000082


	//----- nvinfo : EIATTR_KPARAM_INFO
	.align		4
.L_126:
        /*0008*/ 	.byte	0x04, 0x17
        /*000a*/ 	.short	(.L_128 - .L_127)
.L_127:
        /*000c*/ 	.word	0x00000000
        /*0010*/ 	.short	0x0003
        /*0012*/ 	.short	0x0018
        /*0014*/ 	.byte	0x00, 0xf0, 0x21, 0x00


	//----- nvinfo : EIATTR_KPARAM_INFO
	.align		4
.L_128:
        /*0018*/ 	.byte	0x04, 0x17
        /*001a*/ 	.short	(.L_130 - .L_129)
.L_129:
        /*001c*/ 	.word	0x00000000
        /*0020*/ 	.short	0x0002
        /*0022*/ 	.short	0x0010
        /*0024*/ 	.byte	0x00, 0xf5, 0x21, 0x00


	//----- nvinfo : EIATTR_KPARAM_INFO
	.align		4
.L_130:
        /*0028*/ 	.byte	0x04, 0x17
        /*002a*/ 	.short	(.L_132 - .L_131)
.L_131:
        /*002c*/ 	.word	0x00000000
        /*0030*/ 	.short	0x0001
        /*0032*/ 	.short	0x0008
        /*0034*/ 	.byte	0x00, 0xf5, 0x21, 0x00


	//----- nvinfo : EIATTR_KPARAM_INFO
	.align		4
.L_132:
        /*0038*/ 	.byte	0x04, 0x17
        /*003a*/ 	.short	(.L_134 - .L_133)
.L_133:
        /*003c*/ 	.word	0x00000000
        /*0040*/ 	.short	0x0000
        /*0042*/ 	.short	0x0000
        /*0044*/ 	.byte	0x00, 0xf5, 0x21, 0x00


	//----- nvinfo : EIATTR_SPARSE_MMA_MASK
	.align		4
.L_134:
        /*0048*/ 	.byte	0x03, 0x50
        /*004a*/ 	.short	0x0000


	//----- nvinfo : EIATTR_MAXREG_COUNT
	.align		4
        /*004c*/ 	.byte	0x03, 0x1b
        /*004e*/ 	.short	0x00ff


	//----- nvinfo : EIATTR_MERCURY_ISA_VERSION
	.align		4
        /*0050*/ 	.byte	0x03, 0x5f
        /*0052*/ 	.short	0x0101


	//----- nvinfo : EIATTR_VRC_CTA_INIT_COUNT
	.align		4
        /*0054*/ 	.byte	0x02, 0x4a
	.zero		1
	.zero		1


	//----- nvinfo : EIATTR_EXIT_INSTR_OFFSETS
	.align		4
        /*0058*/ 	.byte	0x04, 0x1c
        /*005a*/ 	.short	(.L_136 - .L_135)


	//   ....[0]....
.L_135:
        /*005c*/ 	.word	0x00000090


	//   ....[1]....
        /*0060*/ 	.word	0x00000240


	//----- nvinfo : EIATTR_CRS_STACK_SIZE
	.align		4
.L_136:
        /*0064*/ 	.byte	0x04, 0x1e
        /*0066*/ 	.short	(.L_138 - .L_137)
.L_137:
        /*0068*/ 	.word	0x00000000


	//----- nvinfo : EIATTR_CBANK_PARAM_SIZE
	.align		4
.L_138:
        /*006c*/ 	.byte	0x03, 0x19
        /*006e*/ 	.short	0x0020


	//----- nvinfo : EIATTR_PARAM_CBANK
	.align		4
        /*0070*/ 	.byte	0x04, 0x0a
        /*0072*/ 	.short	(.L_140 - .L_139)
	.align		4
.L_139:
        /*0074*/ 	.word	index@(.nv.constant0.recip_with_scale_f32)
        /*0078*/ 	.short	0x0380
        /*007a*/ 	.short	0x0020


	//----- nvinfo : EIATTR_SW_WAR
	.align		4
.L_140:
        /*007c*/ 	.byte	0x04, 0x36
        /*007e*/ 	.short	(.L_142 - .L_141)
.L_141:
        /*0080*/ 	.word	0x00000008
.L_142:


//--------------------- .nv.callgraph             --------------------------
	.section	.nv.callgraph,"",@"SHT_CUDA_CALLGRAPH"
	.align	4
	.sectionentsize	8
	.align		4
        /*0000*/ 	.word	0x00000000
	.align		4
        /*0004*/ 	.word	0xffffffff
	.align		4
        /*0008*/ 	.word	0x00000000
	.align		4
        /*000c*/ 	.word	0xfffffffe
	.align		4
        /*0010*/ 	.word	0x00000000
	.align		4
        /*0014*/ 	.word	0xfffffffd
	.align		4
        /*0018*/ 	.word	0x00000000
	.align		4
        /*001c*/ 	.word	0xfffffffc


//--------------------- .nv.constant4             --------------------------
	.section	.nv.constant4,"a",@progbits
	.align	8
	.align		8
.nv.constant4:
        /*0000*/ 	.dword	__cudart_i2opi_f


//--------------------- .text.cos_f32             --------------------------
	.section	.text.cos_f32,"ax",@progbits
	.align	128
        .global         cos_f32
        .type           cos_f32,@function
        .size           cos_f32,(.L_x_48 - cos_f32)
        .other          cos_f32,@"STO_CUDA_ENTRY STV_DEFAULT"
cos_f32:
.text.cos_f32:
[----:B------:R-:W-:Y:S01]  /*0000*/  LDC R1, c[0x0][0x37c] ;  /* 0x0000df00ff017b82 */ /* 0x000fe20000000800 */
[----:B------:R-:W0:Y:S07]  /*0010*/  S2R R3, SR_TID.X ;  /* 0x0000000000037919 */ /* 0x000e2e0000002100 */
[----:B------:R-:W0:Y:S01]  /*0020*/  S2UR UR4, SR_CTAID.X ;  /* 0x00000000000479c3 */ /* 0x000e220000002500 */
[----:B------:R-:W1:Y:S07]  /*0030*/  LDCU.64 UR6, c[0x0][0x390] ;  /* 0x00007200ff0677ac */ /* 0x000e6e0008000a00 */
[----:B------:R-:W0:Y:S02]  /*0040*/  LDC R2, c[0x0][0x360] ;  /* 0x0000d800ff027b82 */ /* 0x000e240000000800 */
[----:B0-----:R-:W-:-:S05]  /*0050*/  IMAD R2, R2, UR4, R3 ;  /* 0x0000000402027c24 */ /* 0x001fca000f8e0203 */
[----:B-1----:R-:W-:Y:S02]  /*0060*/  ISETP.GE.U32.AND P0, PT, R2, UR6, PT ;  /* 0x0000000602007c0c */ /* 0x002fe4000bf06070 */
[----:B------:R-:W-:-:S04]  /*0070*/  SHF.R.S32.HI R5, RZ, 0x1f, R2 ;  /* 0x0000001fff057819 */ /* 0x000fc80000011402 */
[----:B------:R-:W-:-:S13]  /*0080*/  ISETP.GE.U32.AND.EX P0, PT, R5, UR7, PT, P0 ;  /* 0x0000000705007c0c */ /* 0x000fda000bf06100 */
[----:B------:R-:W-:Y:S05]  /*0090*/  @P0 EXIT ;  /* 0x000000000000094d */ /* 0x000fea0003800000 */
[----:B------:R-:W0:Y:S01]  /*00a0*/  LDCU.64 UR4, c[0x0][0x388] ;  /* 0x00007100ff0477ac */ /* 0x000e220008000a00 */
[C---:B------:R-:W-:Y:S01]  /*00b0*/  IMAD.SHL.U32 R3, R2.reuse, 0x4, RZ ;  /* 0x0000000402037824 */ /* 0x040fe200078e00ff */
[----:B------:R-:W-:Y:S01]  /*00c0*/  SHF.L.U64.HI R2, R2, 0x2, R5 ;  /* 0x0000000202027819 */ /* 0x000fe20000010205 */
[----:B------:R-:W1:Y:S03]  /*00d0*/  LDCU.64 UR6, c[0x0][0x358] ;  /* 0x00006b00ff0677ac */ /* 0x000e660008000a00 */
[----:B0-----:R-:W-:-:S04]  /*00e0*/  IADD3 R4, P0, PT, R3, UR4, RZ ;  /* 0x0000000403047c10 */ /* 0x001fc8000ff1e0ff */
[----:B------:R-:W-:-:S05]  /*00f0*/  IADD3.X R5, PT, PT, R2, UR5, RZ, P0, !PT ;  /* 0x0000000502057c10 */ /* 0x000fca00087fe4ff */
[----:B-1----:R-:W2:Y:S01]  /*0100*/  LDG.E R0, desc[UR6][R4.64] ;  /* 0x0000000604007981 */ /* 0x002ea2000c1e1900 */
[----:B------:R-:W-:Y:S01]  /*0110*/  BSSY.RECONVERGENT B0, `(.L_x_0) ;  /* 0x0000069000007945 */ /* 0x000fe20003800200 */
[C---:B--2---:R-:W-:Y:S01]  /*0120*/  FMUL R6, R0.reuse, 0.63661974668502807617 ;  /* 0x3f22f98300067820 */ /* 0x044fe20000400000 */
[----:B------:R-:W-:-:S03]  /*0130*/  FSETP.GE.AND P0, PT, |R0|, 105615, PT ;  /* 0x47ce47800000780b */ /* 0x000fc60003f06200 */
[----:B------:R-:W0:Y:S02]  /*0140*/  F2I.NTZ R9, R6 ;  /* 0x0000000600097305 */ /* 0x000e240000203100 */
[----:B0-----:R-:W-:-:S05]  /*0150*/  I2FP.F32.S32 R7, R9 ;  /* 0x0000000900077245 */ /* 0x001fca0000201400 */
[----:B------:R-:W-:-:S04]  /*0160*/  FFMA R8, R7, -1.5707962512969970703, R0 ;  /* 0xbfc90fda07087823 */ /* 0x000fc80000000000 */
[----:B------:R-:W-:-:S04]  /*0170*/  FFMA R8, R7, -7.5497894158615963534e-08, R8 ;  /* 0xb3a2216807087823 */ /* 0x000fc80000000008 */
[----:B------:R-:W-:Y:S01]  /*0180*/  FFMA R7, R7, -5.3903029534742383927e-15, R8 ;  /* 0xa7c234c507077823 */ /* 0x000fe20000000008 */
[----:B------:R-:W-:Y:S06]  /*0190*/  @!P0 BRA `(.L_x_1) ;  /* 0x0000000400808947 */ /* 0x000fec0003800000 */
[----:B------:R-:W-:-:S13]  /*01a0*/  FSETP.NEU.AND P0, PT, |R0|, +INF , PT ;  /* 0x7f8000000000780b */ /* 0x000fda0003f0d200 */
[----:B------:R-:W-:Y:S01]  /*01b0*/  @!P0 FMUL R7, RZ, R0 ;  /* 0x00000000ff078220 */ /* 0x000fe20000400000 */
[----:B------:R-:W-:Y:S01]  /*01c0*/  @!P0 IMAD.MOV.U32 R9, RZ, RZ, RZ ;  /* 0x000000ffff098224 */ /* 0x000fe200078e00ff */
[----:B------:R-:W-:Y:S06]  /*01d0*/  @!P0 BRA `(.L_x_1) ;  /* 0x0000000400708947 */ /* 0x000fec0003800000 */
[----:B------:R-:W-:Y:S01]  /*01e0*/  IMAD.SHL.U32 R5, R0, 0x100, RZ ;  /* 0x0000010000057824 */ /* 0x000fe200078e00ff */
[----:B------:R-:W0:Y:S01]  /*01f0*/  LDCU.64 UR8, c[0x4][URZ] ;  /* 0x01000000ff0877ac */ /* 0x000e220008000a00 */
[----:B------:R-:W-:Y:S02]  /*0200*/  IMAD.MOV.U32 R4, RZ, RZ, RZ ;  /* 0x000000ffff047224 */ /* 0x000fe400078e00ff */
[----:B------:R-:W-:Y:S01]  /*0210*/  IMAD.MOV.U32 R16, RZ, RZ, RZ ;  /* 0x000000ffff107224 */ /* 0x000fe200078e00ff */
[----:B------:R-:W-:Y:S01]  /*0220*/  LOP3.LUT R5, R5, 0x80000000, RZ, 0xfc, !PT ;  /* 0x8000000005057812 */ /* 0x000fe200078efcff */
[----:B------:R-:W-:Y:S01]  /*0230*/  UMOV UR5, URZ ;  /* 0x000000ff00057c82 */ /* 0x000fe20008000000 */
[----:B------:R-:W-:-:S05]  /*0240*/  UMOV UR4, URZ ;  /* 0x000000ff00047c82 */ /* 0x000fca0008000000 */
.L_x_2:
[----:B0-----:R-:W-:Y:S02]  /*0250*/  IMAD.U32 R8, RZ, RZ, UR8 ;  /* 0x00000008ff087e24 */ /* 0x001fe4000f8e00ff */
[----:B------:R-:W-:-:S05]  /*0260*/  IMAD.U32 R9, RZ, RZ, UR9 ;  /* 0x00000009ff097e24 */ /* 0x000fca000f8e00ff */
[----:B------:R-:W2:Y:S01]  /*0270*/  LDG.E.CONSTANT R6, desc[UR6][R8.64] ;  /* 0x0000000608067981 */ /* 0x000ea2000c1e9900 */
[----:B------:R-:W-:Y:S01]  /*0280*/  UIADD3 UR4, UPT, UPT, UR4, 0x1, URZ ;  /* 0x0000000104047890 */ /* 0x000fe2000fffe0ff */
[C---:B------:R-:W-:Y:S01]  /*0290*/  ISETP.EQ.AND P0, PT, R16.reuse, RZ, PT ;  /* 0x000000ff1000720c */ /* 0x040fe20003f02270 */
[----:B------:R-:W-:Y:S01]  /*02a0*/  UIADD3 UR8, UP1, UPT, UR8, 0x4, URZ ;  /* 0x0000000408087890 */ /* 0x000fe2000ff3e0ff */
[C---:B------:R-:W-:Y:S01]  /*02b0*/  ISETP.EQ.AND P1, PT, R16.reuse, 0x4, PT ;  /* 0x000000041000780c */ /* 0x040fe20003f22270 */
[----:B------:R-:W-:Y:S01]  /*02c0*/  UISETP.NE.AND UP0, UPT, UR4, 0x6, UPT ;  /* 0x000000060400788c */ /* 0x000fe2000bf05270 */
[C---:B------:R-:W-:Y:S01]  /*02d0*/  ISETP.EQ.AND P2, PT, R16.reuse, 0x8, PT ;  /* 0x000000081000780c */ /* 0x040fe20003f42270 */
[----:B------:R-:W-:Y:S01]  /*02e0*/  UIADD3.X UR9, UPT, UPT, URZ, UR9, URZ, UP1, !UPT ;  /* 0x00000009ff097290 */ /* 0x000fe20008ffe4ff */
[C---:B------:R-:W-:Y:S02]  /*02f0*/  ISETP.EQ.AND P3, PT, R16.reuse, 0xc, PT ;  /* 0x0000000c1000780c */ /* 0x040fe40003f62270 */
[----:B------:R-:W-:-:S02]  /*0300*/  ISETP.EQ.AND P4, PT, R16, 0x10, PT ;  /* 0x000000101000780c */ /* 0x000fc40003f82270 */
[C---:B------:R-:W-:Y:S01]  /*0310*/  ISETP.EQ.AND P5, PT, R16.reuse, 0x14, PT ;  /* 0x000000141000780c */ /* 0x040fe20003fa2270 */
[----:B------:R-:W-:Y:S02]  /*0320*/  VIADD R16, R16, 0x4 ;  /* 0x0000000410107836 */ /* 0x000fe40000000000 */
[----:B--2---:R-:W-:-:S03]  /*0330*/  IMAD.WIDE.U32 R6, R6, R5, RZ ;  /* 0x0000000506067225 */ /* 0x004fc600078e00ff */
[----:B------:R-:W-:-:S04]  /*0340*/  IADD3 R6, P6, PT, R6, R4, RZ ;  /* 0x0000000406067210 */ /* 0x000fc80007fde0ff */
[----:B------:R-:W-:Y:S01]  /*0350*/  IADD3.X R4, PT, PT, R7, UR5, RZ, P6, !PT ;  /* 0x0000000507047c10 */ /* 0x000fe2000b7fe4ff */
[--C-:B------:R-:W-:Y:S01]  /*0360*/  @P0 IMAD.MOV.U32 R10, RZ, RZ, R6.reuse ;  /* 0x000000ffff0a0224 */ /* 0x100fe200078e0006 */
[----:B------:R-:W-:Y:S01]  /*0370*/  @P4 MOV R14, R6 ;  /* 0x00000006000e4202 */ /* 0x000fe20000000f00 */
[--C-:B------:R-:W-:Y:S02]  /*0380*/  @P1 IMAD.MOV.U32 R11, RZ, RZ, R6.reuse ;  /* 0x000000ffff0b1224 */ /* 0x100fe400078e0006 */
[--C-:B------:R-:W-:Y:S02]  /*0390*/  @P2 IMAD.MOV.U32 R12, RZ, RZ, R6.reuse ;  /* 0x000000ffff0c2224 */ /* 0x100fe400078e0006 */
[--C-:B------:R-:W-:Y:S02]  /*03a0*/  @P3 IMAD.MOV.U32 R13, RZ, RZ, R6.reuse ;  /* 0x000000ffff0d3224 */ /* 0x100fe400078e0006 */
[----:B------:R-:W-:Y:S01]  /*03b0*/  @P5 IMAD.MOV.U32 R15, RZ, RZ, R6 ;  /* 0x000000ffff0f5224 */ /* 0x000fe200078e0006 */
[----:B------:R-:W-:Y:S06]  /*03c0*/  BRA.U UP0, `(.L_x_2) ;  /* 0xfffffffd00a07547 */ /* 0x000fec000b83ffff */
[----:B------:R-:W-:Y:S01]  /*03d0*/  SHF.R.U32.HI R5, RZ, 0x17, R0 ;  /* 0x00000017ff057819 */ /* 0x000fe20000011600 */
[----:B------:R-:W-:Y:S03]  /*03e0*/  BSSY.RECONVERGENT B1, `(.L_x_3) ;  /* 0x0000029000017945 */ /* 0x000fe60003800200 */
[C---:B------:R-:W-:Y:S02]  /*03f0*/  LOP3.LUT R6, R5.reuse, 0xe0, RZ, 0xc0, !PT ;  /* 0x000000e005067812 */ /* 0x040fe400078ec0ff */
[----:B------:R-:W-:-:S03]  /*0400*/  LOP3.LUT P6, RZ, R5, 0x1f, RZ, 0xc0, !PT ;  /* 0x0000001f05ff7812 */ /* 0x000fc600078cc0ff */
[----:B------:R-:W-:-:S05]  /*0410*/  VIADD R6, R6, 0xffffff80 ;  /* 0xffffff8006067836 */ /* 0x000fca0000000000 */
[----:B------:R-:W-:-:S05]  /*0420*/  SHF.R.U32.HI R6, RZ, 0x5, R6 ;  /* 0x00000005ff067819 */ /* 0x000fca0000011606 */
[----:B------:R-:W-:-:S05]  /*0430*/  IMAD.U32 R9, R6, -0x4, RZ ;  /* 0xfffffffc06097824 */ /* 0x000fca00078e00ff */
[C---:B------:R-:W-:Y:S02]  /*0440*/  ISETP.EQ.AND P3, PT, R9.reuse, -0x18, PT ;  /* 0xffffffe80900780c */ /* 0x040fe40003f62270 */
[C---:B------:R-:W-:Y:S02]  /*0450*/  ISETP.EQ.AND P4, PT, R9.reuse, -0x14, PT ;  /* 0xffffffec0900780c */ /* 0x040fe40003f82270 */
[C---:B------:R-:W-:Y:S02]  /*0460*/  ISETP.EQ.AND P2, PT, R9.reuse, -0x10, PT ;  /* 0xfffffff00900780c */ /* 0x040fe40003f42270 */
[C---:B------:R-:W-:Y:S02]  /*0470*/  ISETP.EQ.AND P1, PT, R9.reuse, -0xc, PT ;  /* 0xfffffff40900780c */ /* 0x040fe40003f22270 */
[C---:B------:R-:W-:Y:S02]  /*0480*/  ISETP.EQ.AND P0, PT, R9.reuse, -0x8, PT ;  /* 0xfffffff80900780c */ /* 0x040fe40003f02270 */
[----:B------:R-:W-:-:S03]  /*0490*/  ISETP.EQ.AND P5, PT, R9, RZ, PT ;  /* 0x000000ff0900720c */ /* 0x000fc60003fa2270 */
[--C-:B------:R-:W-:Y:S01]  /*04a0*/  @P3 IMAD.MOV.U32 R6, RZ, RZ, R10.reuse ;  /* 0x000000ffff063224 */ /* 0x100fe200078e000a */
[C---:B------:R-:W-:Y:S01]  /*04b0*/  ISETP.EQ.AND P3, PT, R9.reuse, -0x4, PT ;  /* 0xfffffffc0900780c */ /* 0x040fe20003f62270 */
[----:B------:R-:W-:Y:S02]  /*04c0*/  @P4 IMAD.MOV.U32 R7, RZ, RZ, R10 ;  /* 0x000000ffff074224 */ /* 0x000fe400078e000a */
[--C-:B------:R-:W-:Y:S01]  /*04d0*/  @P4 IMAD.MOV.U32 R6, RZ, RZ, R11.reuse ;  /* 0x000000ffff064224 */ /* 0x100fe200078e000b */
[----:B------:R-:W-:Y:S01]  /*04e0*/  ISETP.EQ.AND P4, PT, R9, 0x4, PT ;  /* 0x000000040900780c */ /* 0x000fe20003f82270 */
[----:B------:R-:W-:Y:S01]  /*04f0*/  @P2 IMAD.MOV.U32 R7, RZ, RZ, R11 ;  /* 0x000000ffff072224 */ /* 0x000fe200078e000b */
[----:B------:R-:W-:Y:S01]  /*0500*/  @P2 MOV R6, R12 ;  /* 0x0000000c00062202 */ /* 0x000fe20000000f00 */
[----:B------:R-:W-:Y:S02]  /*0510*/  @P1 IMAD.MOV.U32 R6, RZ, RZ, R13 ;  /* 0x000000ffff061224 */ /* 0x000fe400078e000d */
[----:B------:R-:W-:-:S02]  /*0520*/  @P0 IMAD.MOV.U32 R6, RZ, RZ, R14 ;  /* 0x000000ffff060224 */ /* 0x000fc400078e000e */
[----:B------:R-:W-:Y:S02]  /*0530*/  @P1 IMAD.MOV.U32 R7, RZ, RZ, R12 ;  /* 0x000000ffff071224 */ /* 0x000fe400078e000c */
[----:B------:R-:W-:Y:S02]  /*0540*/  @P3 IMAD.MOV.U32 R6, RZ, RZ, R15 ;  /* 0x000000ffff063224 */ /* 0x000fe400078e000f */
[----:B------:R-:W-:Y:S02]  /*0550*/  @P5 IMAD.MOV.U32 R6, RZ, RZ, R4 ;  /* 0x000000ffff065224 */ /* 0x000fe400078e0004 */
[----:B------:R-:W-:Y:S02]  /*0560*/  @P0 IMAD.MOV.U32 R7, RZ, RZ, R13 ;  /* 0x000000ffff070224 */ /* 0x000fe400078e000d */
[----:B------:R-:W-:Y:S02]  /*0570*/  @P3 IMAD.MOV.U32 R7, RZ, RZ, R14 ;  /* 0x000000ffff073224 */ /* 0x000fe400078e000e */
[----:B------:R-:W-:Y:S01]  /*0580*/  @P5 IMAD.MOV.U32 R7, RZ, RZ, R15 ;  /* 0x000000ffff075224 */ /* 0x000fe200078e000f */
[----:B------:R-:W-:Y:S01]  /*0590*/  @P4 MOV R7, R4 ;  /* 0x0000000400074202 */ /* 0x000fe20000000f00 */
[----:B------:R-:W-:Y:S01]  /*05a0*/  IMAD.MOV.U32 R8, RZ, RZ, R6 ;  /* 0x000000ffff087224 */ /* 0x000fe200078e0006 */
[----:B------:R-:W-:Y:S06]  /*05b0*/  @!P6 BRA `(.L_x_4) ;  /* 0x00000000002ce947 */ /* 0x000fec0003800000 */
[----:B------:R-:W-:Y:S01]  /*05c0*/  @P2 IMAD.MOV.U32 R6, RZ, RZ, R10 ;  /* 0x000000ffff062224 */ /* 0x000fe200078e000a */
[----:B------:R-:W-:Y:S01]  /*05d0*/  LOP3.LUT R5, R5, 0x1f, RZ, 0xc0, !PT ;  /* 0x0000001f05057812 */ /* 0x000fe200078ec0ff */
[----:B------:R-:W-:Y:S02]  /*05e0*/  @P1 IMAD.MOV.U32 R6, RZ, RZ, R11 ;  /* 0x000000ffff061224 */ /* 0x000fe400078e000b */
[----:B------:R-:W-:Y:S01]  /*05f0*/  @P0 IMAD.MOV.U32 R6, RZ, RZ, R12 ;  /* 0x000000ffff060224 */ /* 0x000fe200078e000c */
[----:B------:R-:W-:Y:S01]  /*0600*/  ISETP.EQ.AND P0, PT, R9, 0x8, PT ;  /* 0x000000080900780c */ /* 0x000fe20003f02270 */
[----:B------:R-:W-:Y:S01]  /*0610*/  @P3 IMAD.MOV.U32 R6, RZ, RZ, R13 ;  /* 0x000000ffff063224 */ /* 0x000fe200078e000d */
[----:B------:R-:W-:Y:S01]  /*0620*/  SHF.L.W.U32.HI R8, R7, R5, R8 ;  /* 0x0000000507087219 */ /* 0x000fe20000010e08 */
[----:B------:R-:W-:Y:S02]  /*0630*/  @P5 IMAD.MOV.U32 R6, RZ, RZ, R14 ;  /* 0x000000ffff065224 */ /* 0x000fe400078e000e */
[----:B------:R-:W-:-:S08]  /*0640*/  @P4 IMAD.MOV.U32 R6, RZ, RZ, R15 ;  /* 0x000000ffff064224 */ /* 0x000fd000078e000f */
[----:B------:R-:W-:-:S05]  /*0650*/  @P0 IMAD.MOV.U32 R6, RZ, RZ, R4 ;  /* 0x000000ffff060224 */ /* 0x000fca00078e0004 */
[----:B------:R-:W-:-:S07]  /*0660*/  SHF.L.W.U32.HI R7, R6, R5, R7 ;  /* 0x0000000506077219 */ /* 0x000fce0000010e07 */
.L_x_4:
[----:B------:R-:W-:Y:S05]  /*0670*/  BSYNC.RECONVERGENT B1 ;  /* 0x0000000000017941 */ /* 0x000fea0003800200 */
.L_x_3:
[C---:B------:R-:W-:Y:S01]  /*0680*/  SHF.L.W.U32.HI R9, R7.reuse, 0x2, R8 ;  /* 0x0000000207097819 */ /* 0x040fe20000010e08 */
[----:B------:R-:W-:Y:S01]  /*0690*/  UMOV UR4, 0x54442d19 ;  /* 0x54442d1900047882 */ /* 0x000fe20000000000 */
[----:B------:R-:W-:Y:S01]  /*06a0*/  SHF.L.U32 R7, R7, 0x2, RZ ;  /* 0x0000000207077819 */ /* 0x000fe200000006ff */
[----:B------:R-:W-:Y:S01]  /*06b0*/  UMOV UR5, 0x3bf921fb ;  /* 0x3bf921fb00057882 */ /* 0x000fe20000000000 */
[----:B------:R-:W-:Y:S02]  /*06c0*/  SHF.R.S32.HI R4, RZ, 0x1f, R9 ;  /* 0x0000001fff047819 */ /* 0x000fe40000011409 */
[----:B------:R-:W-:Y:S02]  /*06d0*/  ISETP.GE.AND P0, PT, R0, RZ, PT ;  /* 0x000000ff0000720c */ /* 0x000fe40003f06270 */
[C---:B------:R-:W-:Y:S02]  /*06e0*/  LOP3.LUT R6, R4.reuse, R7, RZ, 0x3c, !PT ;  /* 0x0000000704067212 */ /* 0x040fe400078e3cff */
[----:B------:R-:W-:-:S02]  /*06f0*/  LOP3.LUT R7, R4, R9, RZ, 0x3c, !PT ;  /* 0x0000000904077212 */ /* 0x000fc400078e3cff */
[----:B------:R-:W-:Y:S02]  /*0700*/  SHF.R.U32.HI R8, RZ, 0x1e, R8 ;  /* 0x0000001eff087819 */ /* 0x000fe40000011608 */
[----:B------:R-:W0:Y:S01]  /*0710*/  I2F.F64.S64 R4, R6 ;  /* 0x0000000600047312 */ /* 0x000e220000301c00 */
[C---:B------:R-:W-:Y:S02]  /*0720*/  LOP3.LUT R0, R9.reuse, R0, RZ, 0x3c, !PT ;  /* 0x0000000009007212 */ /* 0x040fe400078e3cff */
[----:B------:R-:W-:Y:S02]  /*0730*/  LEA.HI R9, R9, R8, RZ, 0x1 ;  /* 0x0000000809097211 */ /* 0x000fe400078f08ff */
[----:B------:R-:W-:-:S03]  /*0740*/  ISETP.GE.AND P1, PT, R0, RZ, PT ;  /* 0x000000ff0000720c */ /* 0x000fc60003f26270 */
[----:B------:R-:W-:-:S04]  /*0750*/  IMAD.MOV R0, RZ, RZ, -R9 ;  /* 0x000000ffff007224 */ /* 0x000fc800078e0a09 */
[----:B------:R-:W-:Y:S01]  /*0760*/  @!P0 IMAD.MOV.U32 R9, RZ, RZ, R0 ;  /* 0x000000ffff098224 */ /* 0x000fe200078e0000 */
[----:B0-----:R-:W-:-:S10]  /*0770*/  DMUL R4, R4, UR4 ;  /* 0x0000000404047c28 */ /* 0x001fd40008000000 */
[----:B------:R-:W0:Y:S02]  /*0780*/  F2F.F32.F64 R4, R4 ;  /* 0x0000000400047310 */ /* 0x000e240000301000 */
[----:B0-----:R-:W-:-:S07]  /*0790*/  FSEL R7, -R4, R4, !P1 ;  /* 0x0000000404077208 */ /* 0x001fce0004800100 */
.L_x_1:
[----:B------:R-:W-:Y:S05]  /*07a0*/  BSYNC.RECONVERGENT B0 ;  /* 0x0000000000007941 */ /* 0x000fea0003800200 */
.L_x_0:
[----:B------:R-:W-:Y:S01]  /*07b0*/  LOP3.LUT R4, R9, 0x1, RZ, 0xc0, !PT ;  /* 0x0000000109047812 */ /* 0x000fe200078ec0ff */
[----:B------:R-:W-:Y:S02]  /*07c0*/  IMAD.MOV.U32 R0, RZ, RZ, 0x37cbac00 ;  /* 0x37cbac00ff007424 */ /* 0x000fe400078e00ff */
[----:B------:R-:W-:Y:S01]  /*07d0*/  FMUL R5, R7, R7 ;  /* 0x0000000707057220 */ /* 0x000fe20000400000 */
[----:B------:R-:W0:Y:S01]  /*07e0*/  LDCU.64 UR4, c[0x0][0x380] ;  /* 0x00007000ff0477ac */ /* 0x000e220008000a00 */
[----:B------:R-:W-:Y:S01]  /*07f0*/  ISETP.NE.U32.AND P0, PT, R4, 0x1, PT ;  /* 0x000000010400780c */ /* 0x000fe20003f05070 */
[----:B------:R-:W-:Y:S02]  /*0800*/  IMAD.MOV.U32 R4, RZ, RZ, 0x3c0885e4 ;  /* 0x3c0885e4ff047424 */ /* 0x000fe400078e00ff */
[----:B------:R-:W-:Y:S01]  /*0810*/  FFMA R0, R5, R0, -0.0013887860113754868507 ;  /* 0xbab607ed05007423 */ /* 0x000fe20000000000 */
[----:B------:R-:W-:Y:S02]  /*0820*/  VIADD R9, R9, 0x1 ;  /* 0x0000000109097836 */ /* 0x000fe40000000000 */
[----:B------:R-:W-:Y:S01]  /*0830*/  IMAD.MOV.U32 R6, RZ, RZ, 0x3e2aaaa8 ;  /* 0x3e2aaaa8ff067424 */ /* 0x000fe200078e00ff */
[----:B------:R-:W-:-:S02]  /*0840*/  FSEL R4, R4, 0.041666727513074874878, !P0 ;  /* 0x3d2aaabb04047808 */ /* 0x000fc40004000000 */
[----:B------:R-:W-:Y:S02]  /*0850*/  FSEL R0, R0, -0.00019574658654164522886, P0 ;  /* 0xb94d415300007808 */ /* 0x000fe40000000000 */
[----:B------:R-:W-:Y:S02]  /*0860*/  LOP3.LUT P1, RZ, R9, 0x2, RZ, 0xc0, !PT ;  /* 0x0000000209ff7812 */ /* 0x000fe4000782c0ff */
[----:B------:R-:W-:Y:S01]  /*0870*/  FSEL R9, -R6, -0.4999999701976776123, !P0 ;  /* 0xbeffffff06097808 */ /* 0x000fe20004000100 */
[----:B------:R-:W-:Y:S01]  /*0880*/  FFMA R4, R5, R0, R4 ;  /* 0x0000000005047223 */ /* 0x000fe20000000004 */
[----:B------:R-:W-:-:S03]  /*0890*/  FSEL R0, R7, 1, !P0 ;  /* 0x3f80000007007808 */ /* 0x000fc60004000000 */
[----:B------:R-:W-:Y:S01]  /*08a0*/  FFMA R9, R5, R4, R9 ;  /* 0x0000000405097223 */ /* 0x000fe20000000009 */
[----:B0-----:R-:W-:Y:S01]  /*08b0*/  IADD3 R4, P0, PT, R3, UR4, RZ ;  /* 0x0000000403047c10 */ /* 0x001fe2000ff1e0ff */
[----:B------:R-:W-:-:S04]  /*08c0*/  FFMA R5, R5, R0, RZ ;  /* 0x0000000005057223 */ /* 0x000fc800000000ff */
[----:B------:R-:W-:Y:S01]  /*08d0*/  FFMA R9, R5, R9, R0 ;  /* 0x0000000905097223 */ /* 0x000fe20000000000 */
[----:B------:R-:W-:-:S03]  /*08e0*/  IADD3.X R5, PT, PT, R2, UR5, RZ, P0, !PT ;  /* 0x0000000502057c10 */ /* 0x000fc600087fe4ff */
[----:B------:R-:W-:-:S05]  /*08f0*/  @P1 FADD R9, RZ, -R9 ;  /* 0x80000009ff091221 */ /* 0x000fca0000000000 */
[----:B------:R-:W-:Y:S01]  /*0900*/  STG.E desc[UR6][R4.64], R9 ;  /* 0x0000000904007986 */ /* 0x000fe2000c101906 */
[----:B------:R-:W-:Y:S05]  /*0910*/  EXIT ;  /* 0x000000000000794d */ /* 0x000fea0003800000 */
.L_x_5:
[----:B------:R-:W-:-:S00]  /*0920*/  BRA `(.L_x_5) ;  /* 0xfffffffc00fc7947 */ /* 0x000fc0000383ffff */
[----:B------:R-:W-:-:S00]  /*0930*/  NOP ;  /* 0x0000000000007918 */ /* 0x000fc00000000000 */
        /* <DEDUP_REMOVED lines=12> */
.L_x_48:


//--------------------- .text.cos_with_scale_f32  --------------------------
	.section	.text.cos_with_scale_f32,"ax",@progbits
	.align	128
        .global         cos_with_scale_f32
        .type           cos_with_scale_f32,@function
        .size           cos_with_scale_f32,(.L_x_49 - cos_with_scale_f32)
        .other          cos_with_scale_f32,@"STO_CUDA_ENTRY STV_DEFAULT"
cos_with_scale_f32:
.text.cos_with_scale_f32:
        /* <DEDUP_REMOVED lines=37> */
.L_x_8:
        /* <DEDUP_REMOVED lines=37> */
[----:B------:R-:W-:Y:S01]  /*04a0*/  @P3 IMAD.MOV.U32 R6, RZ, RZ, R10 ;  /* 0x000000ffff063224 */ /* 0x000fe200078e000a */
[C---:B------:R-:W-:Y:S01]  /*04b0*/  ISETP.EQ.AND P3, PT, R9.reuse, -0x4, PT ;  /* 0xfffffffc0900780c */ /* 0x040fe20003f62270 */
[----:B------:R-:W-:Y:S01]  /*04c0*/  @P4 IMAD.MOV.U32 R6, RZ, RZ, R11 ;  /* 0x000000ffff064224 */ /* 0x000fe200078e000b */
[----:B------:R-:W-:Y:S01]  /*04d0*/  @P4 MOV R7, R10 ;  /* 0x0000000a00074202 */ /* 0x000fe20000000f00 */
[----:B------:R-:W-:Y:S01]  /*04e0*/  @P2 IMAD.MOV.U32 R6, RZ, RZ, R12 ;  /* 0x000000ffff062224 */ /* 0x000fe200078e000c */
[----:B------:R-:W-:Y:S01]  /*04f0*/  ISETP.EQ.AND P4, PT, R9, 0x4, PT ;  /* 0x000000040900780c */ /* 0x000fe20003f82270 */
[----:B------:R-:W-:Y:S02]  /*0500*/  @P1 IMAD.MOV.U32 R6, RZ, RZ, R13 ;  /* 0x000000ffff061224 */ /* 0x000fe400078e000d */
[----:B------:R-:W-:Y:S02]  /*0510*/  @P0 IMAD.MOV.U32 R6, RZ, RZ, R14 ;  /* 0x000000ffff060224 */ /* 0x000fe400078e000e */
[----:B------:R-:W-:-:S02]  /*0520*/  @P2 IMAD.MOV.U32 R7, RZ, RZ, R11 ;  /* 0x000000ffff072224 */ /* 0x000fc400078e000b */
[----:B------:R-:W-:Y:S02]  /*0530*/  @P1 IMAD.MOV.U32 R7, RZ, RZ, R12 ;  /* 0x000000ffff071224 */ /* 0x000fe400078e000c */
[----:B------:R-:W-:Y:S02]  /*0540*/  @P3 IMAD.MOV.U32 R6, RZ, RZ, R15 ;  /* 0x000000ffff063224 */ /* 0x000fe400078e000f */
[--C-:B------:R-:W-:Y:S02]  /*0550*/  @P5 IMAD.MOV.U32 R6, RZ, RZ, R4.reuse ;  /* 0x000000ffff065224 */ /* 0x100fe400078e0004 */
[----:B------:R-:W-:Y:S01]  /*0560*/  @P0 IMAD.MOV.U32 R7, RZ, RZ, R13 ;  /* 0x000000ffff070224 */ /* 0x000fe200078e000d */
[----:B------:R-:W-:Y:S01]  /*0570*/  @P3 MOV R7, R14 ;  /* 0x0000000e00073202 */ /* 0x000fe20000000f00 */
[----:B------:R-:W-:Y:S02]  /*0580*/  @P5 IMAD.MOV.U32 R7, RZ, RZ, R15 ;  /* 0x000000ffff075224 */ /* 0x000fe400078e000f */
[----:B------:R-:W-:-:S02]  /*0590*/  @P4 IMAD.MOV.U32 R7, RZ, RZ, R4 ;  /* 0x000000ffff074224 */ /* 0x000fc400078e0004 */
[----:B------:R-:W-:Y:S01]  /*05a0*/  IMAD.MOV.U32 R8, RZ, RZ, R6 ;  /* 0x000000ffff087224 */ /* 0x000fe200078e0006 */
[----:B------:R-:W-:Y:S06]  /*05b0*/  @!P6 BRA `(.L_x_10) ;  /* 0x00000000002ce947 */ /* 0x000fec0003800000 */
[----:B------:R-:W-:Y:S01]  /*05c0*/  @P2 IMAD.MOV.U32 R6, RZ, RZ, R10 ;  /* 0x000000ffff062224 */ /* 0x000fe200078e000a */
[----:B------:R-:W-:Y:S01]  /*05d0*/  @P1 MOV R6, R11 ;  /* 0x0000000b00061202 */ /* 0x000fe20000000f00 */
[----:B------:R-:W-:Y:S01]  /*05e0*/  @P0 IMAD.MOV.U32 R6, RZ, RZ, R12 ;  /* 0x000000ffff060224 */ /* 0x000fe200078e000c */
[----:B------:R-:W-:Y:S01]  /*05f0*/  ISETP.EQ.AND P0, PT, R9, 0x8, PT ;  /* 0x000000080900780c */ /* 0x000fe20003f02270 */
[----:B------:R-:W-:Y:S01]  /*0600*/  @P3 IMAD.MOV.U32 R6, RZ, RZ, R13 ;  /* 0x000000ffff063224 */ /* 0x000fe200078e000d */
[----:B------:R-:W-:Y:S01]  /*0610*/  LOP3.LUT R5, R5, 0x1f, RZ, 0xc0, !PT ;  /* 0x0000001f05057812 */ /* 0x000fe200078ec0ff */
[----:B------:R-:W-:Y:S02]  /*0620*/  @P5 IMAD.MOV.U32 R6, RZ, RZ, R14 ;  /* 0x000000ffff065224 */ /* 0x000fe400078e000e */
[----:B------:R-:W-:Y:S01]  /*0630*/  @P4 IMAD.MOV.U32 R6, RZ, RZ, R15 ;  /* 0x000000ffff064224 */ /* 0x000fe200078e000f */
[----:B------:R-:W-:-:S07]  /*0640*/  SHF.L.W.U32.HI R8, R7, R5, R8 ;  /* 0x0000000507087219 */ /* 0x000fce0000010e08 */
[----:B------:R-:W-:-:S05]  /*0650*/  @P0 IMAD.MOV.U32 R6, RZ, RZ, R4 ;  /* 0x000000ffff060224 */ /* 0x000fca00078e0004 */
[----:B------:R-:W-:-:S07]  /*0660*/  SHF.L.W.U32.HI R7, R6, R5, R7 ;  /* 0x0000000506077219 */ /* 0x000fce0000010e07 */
.L_x_10:
[----:B------:R-:W-:Y:S05]  /*0670*/  BSYNC.RECONVERGENT B1 ;  /* 0x0000000000017941 */ /* 0x000fea0003800200 */
.L_x_9:
[C---:B------:R-:W-:Y:S01]  /*0680*/  SHF.L.W.U32.HI R9, R7.reuse, 0x2, R8 ;  /* 0x0000000207097819 */ /* 0x040fe20000010e08 */
[----:B------:R-:W-:Y:S01]  /*0690*/  IMAD.SHL.U32 R7, R7, 0x4, RZ ;  /* 0x0000000407077824 */ /* 0x000fe200078e00ff */
[----:B------:R-:W-:Y:S01]  /*06a0*/  UMOV UR4, 0x54442d19 ;  /* 0x54442d1900047882 */ /* 0x000fe20000000000 */
        /* <DEDUP_REMOVED lines=9> */
[----:B------:R-:W-:Y:S02]  /*0740*/  ISETP.GE.AND P1, PT, R0, RZ, PT ;  /* 0x000000ff0000720c */ /* 0x000fe40003f26270 */
[----:B------:R-:W-:-:S05]  /*0750*/  IADD3 R0, PT, PT, -R9, RZ, RZ ;  /* 0x000000ff09007210 */ /* 0x000fca0007ffe1ff */
[----:B------:R-:W-:Y:S01]  /*0760*/  @!P0 IMAD.MOV.U32 R9, RZ, RZ, R0 ;  /* 0x000000ffff098224 */ /* 0x000fe200078e0000 */
[----:B0-----:R-:W-:-:S10]  /*0770*/  DMUL R4, R4, UR4 ;  /* 0x0000000404047c28 */ /* 0x001fd40008000000 */
[----:B------:R-:W0:Y:S02]  /*0780*/  F2F.F32.F64 R4, R4 ;  /* 0x0000000400047310 */ /* 0x000e240000301000 */
[----:B0-----:R-:W-:-:S07]  /*0790*/  FSEL R7, -R4, R4, !P1 ;  /* 0x0000000404077208 */ /* 0x001fce0004800100 */
.L_x_7:
[----:B------:R-:W-:Y:S05]  /*07a0*/  BSYNC.RECONVERGENT B0 ;  /* 0x0000000000007941 */ /* 0x000fea0003800200 */
.L_x_6:
[----:B------:R-:W0:Y:S01]  /*07b0*/  LDC.64 R4, c[0x0][0x390] ;  /* 0x0000e400ff047b82 */ /* 0x000e220000000a00 */
[----:B------:R-:W-:Y:S01]  /*07c0*/  LOP3.LUT R0, R9, 0x1, RZ, 0xc0, !PT ;  /* 0x0000000109007812 */ /* 0x000fe200078ec0ff */
[----:B------:R-:W-:Y:S02]  /*07d0*/  IMAD.MOV.U32 R6, RZ, RZ, 0x37cbac00 ;  /* 0x37cbac00ff067424 */ /* 0x000fe400078e00ff */
[----:B------:R-:W-:Y:S01]  /*07e0*/  FMUL R11, R7, R7 ;  /* 0x00000007070b7220 */ /* 0x000fe20000400000 */
[----:B------:R-:W1:Y:S01]  /*07f0*/  LDCU.64 UR4, c[0x0][0x380] ;  /* 0x00007000ff0477ac */ /* 0x000e620008000a00 */
[----:B0-----:R0:W2:Y:S01]  /*0800*/  LDG.E R13, desc[UR6][R4.64] ;  /* 0x00000006040d7981 */ /* 0x0010a2000c1e1900 */
[----:B------:R-:W-:Y:S01]  /*0810*/  ISETP.NE.U32.AND P0, PT, R0, 0x1, PT ;  /* 0x000000010000780c */ /* 0x000fe20003f05070 */
[----:B------:R-:W-:Y:S01]  /*0820*/  FFMA R6, R11, R6, -0.0013887860113754868507 ;  /* 0xbab607ed0b067423 */ /* 0x000fe20000000006 */
[----:B------:R-:W-:Y:S02]  /*0830*/  IMAD.MOV.U32 R0, RZ, RZ, 0x3c0885e4 ;  /* 0x3c0885e4ff007424 */ /* 0x000fe400078e00ff */
[----:B------:R-:W-:-:S02]  /*0840*/  VIADD R9, R9, 0x1 ;  /* 0x0000000109097836 */ /* 0x000fc40000000000 */
[----:B------:R-:W-:Y:S02]  /*0850*/  FSEL R6, R6, -0.00019574658654164522886, P0 ;  /* 0xb94d415306067808 */ /* 0x000fe40000000000 */
[----:B------:R-:W-:Y:S01]  /*0860*/  FSEL R0, R0, 0.041666727513074874878, !P0 ;  /* 0x3d2aaabb00007808 */ /* 0x000fe20004000000 */
[----:B0-----:R-:W-:Y:S01]  /*0870*/  IMAD.MOV.U32 R5, RZ, RZ, 0x3e2aaaa8 ;  /* 0x3e2aaaa8ff057424 */ /* 0x001fe200078e00ff */
[----:B------:R-:W-:-:S03]  /*0880*/  LOP3.LUT P1, RZ, R9, 0x2, RZ, 0xc0, !PT ;  /* 0x0000000209ff7812 */ /* 0x000fc6000782c0ff */
[----:B------:R-:W-:Y:S01]  /*0890*/  FFMA R6, R11, R6, R0 ;  /* 0x000000060b067223 */ /* 0x000fe20000000000 */
[----:B------:R-:W-:Y:S02]  /*08a0*/  FSEL R5, -R5, -0.4999999701976776123, !P0 ;  /* 0xbeffffff05057808 */ /* 0x000fe40004000100 */
[----:B------:R-:W-:Y:S02]  /*08b0*/  FSEL R0, R7, 1, !P0 ;  /* 0x3f80000007007808 */ /* 0x000fe40004000000 */
[----:B-1----:R-:W-:Y:S01]  /*08c0*/  IADD3 R4, P0, PT, R3, UR4, RZ ;  /* 0x0000000403047c10 */ /* 0x002fe2000ff1e0ff */
[C---:B------:R-:W-:Y:S02]  /*08d0*/  FFMA R5, R11.reuse, R6, R5 ;  /* 0x000000060b057223 */ /* 0x040fe40000000005 */
[----:B------:R-:W-:-:S04]  /*08e0*/  FFMA R11, R11, R0, RZ ;  /* 0x000000000b0b7223 */ /* 0x000fc800000000ff */
[----:B------:R-:W-:Y:S01]  /*08f0*/  FFMA R0, R11, R5, R0 ;  /* 0x000000050b007223 */ /* 0x000fe20000000000 */
[----:B------:R-:W-:-:S03]  /*0900*/  IADD3.X R5, PT, PT, R2, UR5, RZ, P0, !PT ;  /* 0x0000000502057c10 */ /* 0x000fc600087fe4ff */
[----:B------:R-:W-:-:S04]  /*0910*/  @P1 FADD R0, RZ, -R0 ;  /* 0x80000000ff001221 */ /* 0x000fc80000000000 */
[----:B--2---:R-:W-:-:S05]  /*0920*/  FMUL R13, R0, R13 ;  /* 0x0000000d000d7220 */ /* 0x004fca0000400000 */
[----:B------:R-:W-:Y:S01]  /*0930*/  STG.E desc[UR6][R4.64], R13 ;  /* 0x0000000d04007986 */ /* 0x000fe2000c101906 */
[----:B------:R-:W-:Y:S05]  /*0940*/  EXIT ;  /* 0x000000000000794d */ /* 0x000fea0003800000 */
.L_x_11:
        /* <DEDUP_REMOVED lines=11> */
.L_x_49:


//--------------------- .text.sin_f32             --------------------------
	.section	.text.sin_f32,"ax",@progbits
	.align	128
        .global         sin_f32
        .type           sin_f32,@function
        .size           sin_f32,(.L_x_50 - sin_f32)
        .other          sin_f32,@"STO_CUDA_ENTRY STV_DEFAULT"
sin_f32:
.text.sin_f32:
        /* <DEDUP_REMOVED lines=37> */
.L_x_14:
        /* <DEDUP_REMOVED lines=64> */
[----:B------:R-:W-:-:S04]  /*0650*/  @P0 MOV R6, R4 ;  /* 0x0000000400060202 */ /* 0x000fc80000000f00 */
[----:B------:R-:W-:-:S07]  /*0660*/  SHF.L.W.U32.HI R7, R6, R5, R7 ;  /* 0x0000000506077219 */ /* 0x000fce0000010e07 */
.L_x_16:
[----:B------:R-:W-:Y:S05]  /*0670*/  BSYNC.RECONVERGENT B1 ;  /* 0x0000000000017941 */ /* 0x000fea0003800200 */
.L_x_15:
        /* <DEDUP_REMOVED lines=18> */
.L_x_13:
[----:B------:R-:W-:Y:S05]  /*07a0*/  BSYNC.RECONVERGENT B0 ;  /* 0x0000000000007941 */ /* 0x000fea0003800200 */
.L_x_12:
[----:B------:R-:W-:Y:S01]  /*07b0*/  LOP3.LUT R4, R9, 0x1, RZ, 0xc0, !PT ;  /* 0x0000000109047812 */ /* 0x000fe200078ec0ff */
[----:B------:R-:W-:Y:S02]  /*07c0*/  IMAD.MOV.U32 R0, RZ, RZ, 0x37cbac00 ;  /* 0x37cbac00ff007424 */ /* 0x000fe400078e00ff */
[----:B------:R-:W-:Y:S01]  /*07d0*/  FMUL R5, R7, R7 ;  /* 0x0000000707057220 */ /* 0x000fe20000400000 */
[----:B------:R-:W0:Y:S01]  /*07e0*/  LDCU.64 UR4, c[0x0][0x380] ;  /* 0x00007000ff0477ac */ /* 0x000e220008000a00 */
[----:B------:R-:W-:Y:S01]  /*07f0*/  ISETP.NE.U32.AND P0, PT, R4, 0x1, PT ;  /* 0x000000010400780c */ /* 0x000fe20003f05070 */
[----:B------:R-:W-:Y:S02]  /*0800*/  IMAD.MOV.U32 R4, RZ, RZ, 0x3d2aaabb ;  /* 0x3d2aaabbff047424 */ /* 0x000fe400078e00ff */
[----:B------:R-:W-:Y:S01]  /*0810*/  FFMA R0, R5, R0, -0.0013887860113754868507 ;  /* 0xbab607ed05007423 */ /* 0x000fe20000000000 */
[----:B------:R-:W-:Y:S01]  /*0820*/  IMAD.MOV.U32 R6, RZ, RZ, 0x3effffff ;  /* 0x3effffffff067424 */ /* 0x000fe200078e00ff */
[----:B------:R-:W-:-:S02]  /*0830*/  LOP3.LUT P1, RZ, R9, 0x2, RZ, 0xc0, !PT ;  /* 0x0000000209ff7812 */ /* 0x000fc4000782c0ff */
[----:B------:R-:W-:Y:S02]  /*0840*/  FSEL R4, R4, 0.0083327032625675201416, !P0 ;  /* 0x3c0885e404047808 */ /* 0x000fe40004000000 */
[----:B------:R-:W-:Y:S02]  /*0850*/  FSEL R0, R0, -0.00019574658654164522886, !P0 ;  /* 0xb94d415300007808 */ /* 0x000fe40004000000 */
[----:B------:R-:W-:-:S03]  /*0860*/  FSEL R9, -R6, -0.16666662693023681641, !P0 ;  /* 0xbe2aaaa806097808 */ /* 0x000fc60004000100 */
[----:B------:R-:W-:Y:S01]  /*0870*/  FFMA R4, R5, R0, R4 ;  /* 0x0000000005047223 */ /* 0x000fe20000000004 */
[----:B------:R-:W-:-:S03]  /*0880*/  FSEL R0, R7, 1, P0 ;  /* 0x3f80000007007808 */ /* 0x000fc60000000000 */
        /* <DEDUP_REMOVED lines=8> */
.L_x_17:
        /* <DEDUP_REMOVED lines=15> */
.L_x_50:


//--------------------- .text.sin_with_scale_f32  --------------------------
	.section	.text.sin_with_scale_f32,"ax",@progbits
	.align	128
        .global         sin_with_scale_f32
        .type           sin_with_scale_f32,@function
        .size           sin_with_scale_f32,(.L_x_51 - sin_with_scale_f32)
        .other          sin_with_scale_f32,@"STO_CUDA_ENTRY STV_DEFAULT"
sin_with_scale_f32:
.text.sin_with_scale_f32:
        /* <DEDUP_REMOVED lines=37> */
.L_x_20:
        /* <DEDUP_REMOVED lines=66> */
.L_x_22:
[----:B------:R-:W-:Y:S05]  /*0670*/  BSYNC.RECONVERGENT B1 ;  /* 0x0000000000017941 */ /* 0x000fea0003800200 */
.L_x_21:
        /* <DEDUP_REMOVED lines=18> */
.L_x_19:
[----:B------:R-:W-:Y:S05]  /*07a0*/  BSYNC.RECONVERGENT B0 ;  /* 0x0000000000007941 */ /* 0x000fea0003800200 */
.L_x_18:
        /* <DEDUP_REMOVED lines=8> */
[----:B------:R-:W-:Y:S01]  /*0830*/  IMAD.MOV.U32 R0, RZ, RZ, 0x3d2aaabb ;  /* 0x3d2aaabbff007424 */ /* 0x000fe200078e00ff */
[----:B------:R-:W-:Y:S01]  /*0840*/  LOP3.LUT P1, RZ, R9, 0x2, RZ, 0xc0, !PT ;  /* 0x0000000209ff7812 */ /* 0x000fe2000782c0ff */
[----:B------:R-:W-:-:S02]  /*0850*/  IMAD.MOV.U32 R8, RZ, RZ, 0x3effffff ;  /* 0x3effffffff087424 */ /* 0x000fc400078e00ff */
[----:B------:R-:W-:Y:S02]  /*0860*/  FSEL R6, R6, -0.00019574658654164522886, !P0 ;  /* 0xb94d415306067808 */ /* 0x000fe40004000000 */
[----:B------:R-:W-:Y:S02]  /*0870*/  FSEL R0, R0, 0.0083327032625675201416, !P0 ;  /* 0x3c0885e400007808 */ /* 0x000fe40004000000 */
[----:B0-----:R-:W-:-:S03]  /*0880*/  FSEL R5, -R8, -0.16666662693023681641, !P0 ;  /* 0xbe2aaaa808057808 */ /* 0x001fc60004000100 */
[----:B------:R-:W-:Y:S01]  /*0890*/  FFMA R6, R11, R6, R0 ;  /* 0x000000060b067223 */ /* 0x000fe20000000000 */
[----:B------:R-:W-:Y:S02]  /*08a0*/  FSEL R0, R7, 1, P0 ;  /* 0x3f80000007007808 */ /* 0x000fe40000000000 */
        /* <DEDUP_REMOVED lines=9> */
.L_x_23:
        /* <DEDUP_REMOVED lines=12> */
.L_x_51:


//--------------------- .text.recip_f32           --------------------------
	.section	.text.recip_f32,"ax",@progbits
	.align	128
        .global         recip_f32
        .type           recip_f32,@function
        .size           recip_f32,(.L_x_46 - recip_f32)
        .other          recip_f32,@"STO_CUDA_ENTRY STV_DEFAULT"
recip_f32:
.text.recip_f32:
        /* <DEDUP_REMOVED lines=18> */
[----:B--2---:R-:W-:-:S05]  /*0120*/  VIADD R2, R0, 0x1800000 ;  /* 0x0180000000027836 */ /* 0x004fca0000000000 */
[----:B------:R-:W-:-:S04]  /*0130*/  LOP3.LUT R2, R2, 0x7f800000, RZ, 0xc0, !PT ;  /* 0x7f80000002027812 */ /* 0x000fc800078ec0ff */
[----:B------:R-:W-:-:S13]  /*0140*/  ISETP.GT.U32.AND P0, PT, R2, 0x1ffffff, PT ;  /* 0x01ffffff0200780c */ /* 0x000fda0003f04070 */
[----:B------:R-:W-:Y:S05]  /*0150*/  @P0 BRA `(.L_x_25) ;  /* 0x0000000000100947 */ /* 0x000fea0003800000 */
[----:B------:R-:W-:-:S07]  /*0160*/  MOV R6, 0x180 ;  /* 0x0000018000067802 */ /* 0x000fce0000000f00 */
[----:B------:R-:W-:Y:S05]  /*0170*/  CALL.REL.NOINC `($__internal_0_$__cuda_sm20_rcp_rn_f32_slowpath) ;  /* 0x0000000000307944 */ /* 0x000fea0003c00000 */
[----:B------:R-:W-:Y:S01]  /*0180*/  IMAD.MOV.U32 R7, RZ, RZ, R5 ;  /* 0x000000ffff077224 */ /* 0x000fe200078e0005 */
[----:B------:R-:W-:Y:S06]  /*0190*/  BRA `(.L_x_26) ;  /* 0x0000000000107947 */ /* 0x000fec0003800000 */
.L_x_25:
[----:B------:R-:W0:Y:S02]  /*01a0*/  MUFU.RCP R7, R0 ;  /* 0x0000000000077308 */ /* 0x000e240000001000 */
[----:B0-----:R-:W-:-:S04]  /*01b0*/  FFMA R2, R0, R7, -1 ;  /* 0xbf80000000027423 */ /* 0x001fc80000000007 */
[----:B------:R-:W-:-:S04]  /*01c0*/  FADD.FTZ R2, -R2, -RZ ;  /* 0x800000ff02027221 */ /* 0x000fc80000010100 */
[----:B------:R-:W-:-:S07]  /*01d0*/  FFMA R7, R7, R2, R7 ;  /* 0x0000000207077223 */ /* 0x000fce0000000007 */
.L_x_26:
[----:B------:R-:W-:Y:S05]  /*01e0*/  BSYNC.RECONVERGENT B0 ;  /* 0x0000000000007941 */ /* 0x000fea0003800200 */
.L_x_24:
[----:B------:R-:W0:Y:S02]  /*01f0*/  LDCU.64 UR6, c[0x0][0x380] ;  /* 0x00007000ff0677ac */ /* 0x000e240008000a00 */
[----:B0-----:R-:W-:-:S04]  /*0200*/  IADD3 R4, P0, PT, R4, UR6, RZ ;  /* 0x0000000604047c10 */ /* 0x001fc8000ff1e0ff */
[----:B------:R-:W-:-:S05]  /*0210*/  IADD3.X R5, PT, PT, R3, UR7, RZ, P0, !PT ;  /* 0x0000000703057c10 */ /* 0x000fca00087fe4ff */
[----:B------:R-:W-:Y:S01]  /*0220*/  STG.E desc[UR4][R4.64], R7 ;  /* 0x0000000704007986 */ /* 0x000fe2000c101904 */
[----:B------:R-:W-:Y:S05]  /*0230*/  EXIT ;  /* 0x000000000000794d */ /* 0x000fea0003800000 */
        .weak           $__internal_0_$__cuda_sm20_rcp_rn_f32_slowpath
        .type           $__internal_0_$__cuda_sm20_rcp_rn_f32_slowpath,@function
        .size           $__internal_0_$__cuda_sm20_rcp_rn_f32_slowpath,(.L_x_46 - $__internal_0_$__cuda_sm20_rcp_rn_f32_slowpath)
$__internal_0_$__cuda_sm20_rcp_rn_f32_slowpath:
[----:B------:R-:W-:Y:S01]  /*0240*/  IMAD.SHL.U32 R2, R0, 0x2, RZ ;  /* 0x0000000200027824 */ /* 0x000fe200078e00ff */
[----:B------:R-:W-:Y:S04]  /*0250*/  BSSY.RECONVERGENT B1, `(.L_x_27) ;  /* 0x0000030000017945 */ /* 0x000fe80003800200 */
[----:B------:R-:W-:-:S04]  /*0260*/  SHF.R.U32.HI R2, RZ, 0x18, R2 ;  /* 0x00000018ff027819 */ /* 0x000fc80000011602 */
[----:B------:R-:W-:-:S13]  /*0270*/  ISETP.NE.U32.AND P0, PT, R2, RZ, PT ;  /* 0x000000ff0200720c */ /* 0x000fda0003f05070 */
[----:B------:R-:W-:Y:S05]  /*0280*/  @P0 BRA `(.L_x_28) ;  /* 0x0000000000280947 */ /* 0x000fea0003800000 */
[----:B------:R-:W-:-:S05]  /*0290*/  IMAD.SHL.U32 R2, R0, 0x2, RZ ;  /* 0x0000000200027824 */ /* 0x000fca00078e00ff */
[----:B------:R-:W-:-:S13]  /*02a0*/  ISETP.NE.AND P0, PT, R2, RZ, PT ;  /* 0x000000ff0200720c */ /* 0x000fda0003f05270 */
[----:B------:R-:W-:Y:S01]  /*02b0*/  @P0 FFMA R7, R0, 1.84467440737095516160e+19, RZ ;  /* 0x5f80000000070823 */ /* 0x000fe200000000ff */
[----:B------:R-:W-:Y:S08]  /*02c0*/  @!P0 MUFU.RCP R5, R0 ;  /* 0x0000000000058308 */ /* 0x000ff00000001000 */
[----:B------:R-:W0:Y:S02]  /*02d0*/  @P0 MUFU.RCP R2, R7 ;  /* 0x0000000700020308 */ /* 0x000e240000001000 */
[----:B0-----:R-:W-:-:S04]  /*02e0*/  @P0 FFMA R8, R7, R2, -1 ;  /* 0xbf80000007080423 */ /* 0x001fc80000000002 */
[----:B------:R-:W-:-:S04]  /*02f0*/  @P0 FADD.FTZ R9, -R8, -RZ ;  /* 0x800000ff08090221 */ /* 0x000fc80000010100 */
[----:B------:R-:W-:-:S04]  /*0300*/  @P0 FFMA R2, R2, R9, R2 ;  /* 0x0000000902020223 */ /* 0x000fc80000000002 */
[----:B------:R-:W-:Y:S01]  /*0310*/  @P0 FFMA R5, R2, 1.84467440737095516160e+19, RZ ;  /* 0x5f80000002050823 */ /* 0x000fe200000000ff */
[----:B------:R-:W-:Y:S06]  /*0320*/  BRA `(.L_x_29) ;  /* 0x0000000000887947 */ /* 0x000fec0003800000 */
.L_x_28:
[----:B------:R-:W-:-:S05]  /*0330*/  VIADD R5, R2, 0xffffff03 ;  /* 0xffffff0302057836 */ /* 0x000fca0000000000 */
[----:B------:R-:W-:-:S13]  /*0340*/  ISETP.GT.U32.AND P0, PT, R5, 0x1, PT ;  /* 0x000000010500780c */ /* 0x000fda0003f04070 */
[----:B------:R-:W-:Y:S05]  /*0350*/  @P0 BRA `(.L_x_30) ;  /* 0x0000000000780947 */ /* 0x000fea0003800000 */
[----:B------:R-:W-:Y:S01]  /*0360*/  LOP3.LUT R7, R0, 0x7fffff, RZ, 0xc0, !PT ;  /* 0x007fffff00077812 */ /* 0x000fe200078ec0ff */
[----:B------:R-:W-:-:S03]  /*0370*/  IMAD.MOV.U32 R12, RZ, RZ, 0x3 ;  /* 0x00000003ff0c7424 */ /* 0x000fc600078e00ff */
[----:B------:R-:W-:Y:S02]  /*0380*/  LOP3.LUT R7, R7, 0x3f800000, RZ, 0xfc, !PT ;  /* 0x3f80000007077812 */ /* 0x000fe400078efcff */
[----:B------:R-:W-:Y:S02]  /*0390*/  SHF.L.U32 R11, R12, R5, RZ ;  /* 0x000000050c0b7219 */ /* 0x000fe400000006ff */
[----:B------:R-:W0:Y:S02]  /*03a0*/  MUFU.RCP R8, R7 ;  /* 0x0000000700087308 */ /* 0x000e240000001000 */
[----:B0-----:R-:W-:-:S04]  /*03b0*/  FFMA R9, R7, R8, -1 ;  /* 0xbf80000007097423 */ /* 0x001fc80000000008 */
[----:B------:R-:W-:-:S04]  /*03c0*/  FADD.FTZ R9, -R9, -RZ ;  /* 0x800000ff09097221 */ /* 0x000fc80000010100 */
[CCC-:B------:R-:W-:Y:S01]  /*03d0*/  FFMA.RM R10, R8.reuse, R9.reuse, R8.reuse ;  /* 0x00000009080a7223 */ /* 0x1c0fe20000004008 */
[----:B------:R-:W-:-:S04]  /*03e0*/  FFMA.RP R9, R8, R9, R8 ;  /* 0x0000000908097223 */ /* 0x000fc80000008008 */
[C---:B------:R-:W-:Y:S02]  /*03f0*/  LOP3.LUT R8, R10.reuse, 0x7fffff, RZ, 0xc0, !PT ;  /* 0x007fffff0a087812 */ /* 0x040fe400078ec0ff */
[----:B------:R-:W-:Y:S02]  /*0400*/  FSETP.NEU.FTZ.AND P0, PT, R10, R9, PT ;  /* 0x000000090a00720b */ /* 0x000fe40003f1d000 */
[----:B------:R-:W-:Y:S02]  /*0410*/  LOP3.LUT R8, R8, 0x800000, RZ, 0xfc, !PT ;  /* 0x0080000008087812 */ /* 0x000fe400078efcff */
[----:B------:R-:W-:Y:S02]  /*0420*/  SEL R9, RZ, 0xffffffff, !P0 ;  /* 0xffffffffff097807 */ /* 0x000fe40004000000 */
[----:B------:R-:W-:-:S03]  /*0430*/  LOP3.LUT R10, R11, R8, RZ, 0xc0, !PT ;  /* 0x000000080b0a7212 */ /* 0x000fc600078ec0ff */
[----:B------:R-:W-:Y:S01]  /*0440*/  IMAD.MOV R9, RZ, RZ, -R9 ;  /* 0x000000ffff097224 */ /* 0x000fe200078e0a09 */
[----:B------:R-:W-:-:S04]  /*0450*/  SHF.R.U32.HI R10, RZ, R5, R10 ;  /* 0x00000005ff0a7219 */ /* 0x000fc8000001160a */
[----:B------:R-:W-:Y:S02]  /*0460*/  LOP3.LUT P1, RZ, R9, R5, R8, 0xf8, !PT ;  /* 0x0000000509ff7212 */ /* 0x000fe4000782f808 */
[C---:B------:R-:W-:Y:S02]  /*0470*/  LOP3.LUT P0, RZ, R10.reuse, 0x1, RZ, 0xc0, !PT ;  /* 0x000000010aff7812 */ /* 0x040fe4000780c0ff */
[----:B------:R-:W-:-:S04]  /*0480*/  LOP3.LUT P2, RZ, R10, 0x2, RZ, 0xc0, !PT ;  /* 0x000000020aff7812 */ /* 0x000fc8000784c0ff */
[----:B------:R-:W-:Y:S02]  /*0490*/  PLOP3.LUT P0, PT, P0, P1, P2, 0xe0, 0x0 ;  /* 0x000000000000781c */ /* 0x000fe40000703c20 */
[----:B------:R-:W-:Y:S02]  /*04a0*/  LOP3.LUT P1, RZ, R0, 0x7fffff, RZ, 0xc0, !PT ;  /* 0x007fffff00ff7812 */ /* 0x000fe4000782c0ff */
[----:B------:R-:W-:-:S05]  /*04b0*/  SEL R5, RZ, 0x1, !P0 ;  /* 0x00000001ff057807 */ /* 0x000fca0004000000 */
[----:B------:R-:W-:-:S05]  /*04c0*/  IMAD.MOV R5, RZ, RZ, -R5 ;  /* 0x000000ffff057224 */ /* 0x000fca00078e0a05 */
[----:B------:R-:W-:Y:S01]  /*04d0*/  ISETP.GE.AND P0, PT, R5, RZ, PT ;  /* 0x000000ff0500720c */ /* 0x000fe20003f06270 */
[----:B------:R-:W-:-:S05]  /*04e0*/  VIADD R5, R2, 0xffffff04 ;  /* 0xffffff0402057836 */ /* 0x000fca0000000000 */
[----:B------:R-:W-:-:S07]  /*04f0*/  SHF.R.U32.HI R5, RZ, R5, R8 ;  /* 0x00000005ff057219 */ /* 0x000fce0000011608 */
[----:B------:R-:W-:-:S04]  /*0500*/  @!P0 VIADD R5, R5, 0x1 ;  /* 0x0000000105058836 */ /* 0x000fc80000000000 */
[----:B------:R-:W-:-:S05]  /*0510*/  @!P1 IMAD.SHL.U32 R5, R5, 0x2, RZ ;  /* 0x0000000205059824 */ /* 0x000fca00078e00ff */
[----:B------:R-:W-:Y:S01]  /*0520*/  LOP3.LUT R5, R5, 0x80000000, R0, 0xf8, !PT ;  /* 0x8000000005057812 */ /* 0x000fe200078ef800 */
[----:B------:R-:W-:Y:S06]  /*0530*/  BRA `(.L_x_29) ;  /* 0x0000000000047947 */ /* 0x000fec0003800000 */
.L_x_30:
[----:B------:R0:W1:Y:S02]  /*0540*/  MUFU.RCP R5, R0 ;  /* 0x0000000000057308 */ /* 0x0000640000001000 */
.L_x_29:
[----:B------:R-:W-:Y:S05]  /*0550*/  BSYNC.RECONVERGENT B1 ;  /* 0x0000000000017941 */ /* 0x000fea0003800200 */
.L_x_27:
[----:B------:R-:W-:-:S04]  /*0560*/  IMAD.MOV.U32 R7, RZ, RZ, 0x0 ;  /* 0x00000000ff077424 */ /* 0x000fc800078e00ff */
[----:B01----:R-:W-:Y:S05]  /*0570*/  RET.REL.NODEC R6 `(recip_f32) ;  /* 0xfffffff806a07950 */ /* 0x003fea0003c3ffff */
.L_x_31:
        /* <DEDUP_REMOVED lines=16> */
.L_x_46:


//--------------------- .text.recip_with_scale_f32 --------------------------
	.section	.text.recip_with_scale_f32,"ax",@progbits
	.align	128
        .global         recip_with_scale_f32
        .type           recip_with_scale_f32,@function
        .size           recip_with_scale_f32,(.L_x_47 - recip_with_scale_f32)
        .other          recip_with_scale_f32,@"STO_CUDA_ENTRY STV_DEFAULT"
recip_with_scale_f32:
.text.recip_with_scale_f32:
        /* <DEDUP_REMOVED lines=13> */
[----:B------:R-:W1:Y:S01]  /*00d0*/  LDC.64 R6, c[0x0][0x390] ;  /* 0x0000e400ff067b82 */ /* 0x000e620000000a00 */
[----:B------:R-:W2:Y:S02]  /*00e0*/  LDCU.64 UR4, c[0x0][0x358] ;  /* 0x00006b00ff0477ac */ /* 0x000ea40008000a00 */
[----:B0-----:R-:W-:-:S04]  /*00f0*/  IADD3 R8, P0, PT, R4, UR6, RZ ;  /* 0x0000000604087c10 */ /* 0x001fc8000ff1e0ff */
[----:B------:R-:W-:-:S05]  /*0100*/  IADD3.X R9, PT, PT, R2, UR7, RZ, P0, !PT ;  /* 0x0000000702097c10 */ /* 0x000fca00087fe4ff */
[----:B--2---:R-:W2:Y:S04]  /*0110*/  LDG.E R3, desc[UR4][R8.64] ;  /* 0x0000000408037981 */ /* 0x004ea8000c1e1900 */
[----:B-1----:R-:W3:Y:S01]  /*0120*/  LDG.E R0, desc[UR4][R6.64] ;  /* 0x0000000406007981 */ /* 0x002ee2000c1e1900 */
[----:B------:R-:W-:Y:S01]  /*0130*/  BSSY.RECONVERGENT B0, `(.L_x_32) ;  /* 0x000000c000007945 */ /* 0x000fe20003800200 */
[----:B--2---:R-:W0:Y:S08]  /*0140*/  MUFU.RCP R10, R3 ;  /* 0x00000003000a7308 */ /* 0x004e300000001000 */
[----:B---3--:R-:W1:Y:S01]  /*0150*/  FCHK P0, R0, R3 ;  /* 0x0000000300007302 */ /* 0x008e620000000000 */
[----:B0-----:R-:W-:-:S04]  /*0160*/  FFMA R5, -R3, R10, 1 ;  /* 0x3f80000003057423 */ /* 0x001fc8000000010a */
[----:B------:R-:W-:-:S04]  /*0170*/  FFMA R5, R10, R5, R10 ;  /* 0x000000050a057223 */ /* 0x000fc8000000000a */
[----:B------:R-:W-:-:S04]  /*0180*/  FFMA R10, R0, R5, RZ ;  /* 0x00000005000a7223 */ /* 0x000fc800000000ff */
[----:B------:R-:W-:-:S04]  /*0190*/  FFMA R11, -R3, R10, R0 ;  /* 0x0000000a030b7223 */ /* 0x000fc80000000100 */
[----:B------:R-:W-:Y:S01]  /*01a0*/  FFMA R11, R5, R11, R10 ;  /* 0x0000000b050b7223 */ /* 0x000fe2000000000a */
[----:B-1----:R-:W-:Y:S06]  /*01b0*/  @!P0 BRA `(.L_x_33) ;  /* 0x00000000000c8947 */ /* 0x002fec0003800000 */
[----:B------:R-:W-:-:S07]  /*01c0*/  MOV R6, 0x1e0 ;  /* 0x000001e000067802 */ /* 0x000fce0000000f00 */
[----:B------:R-:W-:Y:S05]  /*01d0*/  CALL.REL.NOINC `($__internal_1_$__cuda_sm3x_div_rn_noftz_f32_slowpath) ;  /* 0x00000000001c7944 */ /* 0x000fea0003c00000 */
[----:B------:R-:W-:-:S07]  /*01e0*/  IMAD.MOV.U32 R11, RZ, RZ, R0 ;  /* 0x000000ffff0b7224 */ /* 0x000fce00078e0000 */
.L_x_33:
[----:B------:R-:W-:Y:S05]  /*01f0*/  BSYNC.RECONVERGENT B0 ;  /* 0x0000000000007941 */ /* 0x000fea0003800200 */
.L_x_32:
[----:B------:R-:W0:Y:S02]  /*0200*/  LDCU.64 UR6, c[0x0][0x380] ;  /* 0x00007000ff0677ac */ /* 0x000e240008000a00 */
[----:B0-----:R-:W-:-:S04]  /*0210*/  IADD3 R4, P0, PT, R4, UR6, RZ ;  /* 0x0000000604047c10 */ /* 0x001fc8000ff1e0ff */
[----:B------:R-:W-:-:S05]  /*0220*/  IADD3.X R5, PT, PT, R2, UR7, RZ, P0, !PT ;  /* 0x0000000702057c10 */ /* 0x000fca00087fe4ff */
[----:B------:R-:W-:Y:S01]  /*0230*/  STG.E desc[UR4][R4.64], R11 ;  /* 0x0000000b04007986 */ /* 0x000fe2000c101904 */
[----:B------:R-:W-:Y:S05]  /*0240*/  EXIT ;  /* 0x000000000000794d */ /* 0x000fea0003800000 */
        .weak           $__internal_1_$__cuda_sm3x_div_rn_noftz_f32_slowpath
        .type           $__internal_1_$__cuda_sm3x_div_rn_noftz_f32_slowpath,@function
        .size           $__internal_1_$__cuda_sm3x_div_rn_noftz_f32_slowpath,(.L_x_47 - $__internal_1_$__cuda_sm3x_div_rn_noftz_f32_slowpath)
$__internal_1_$__cuda_sm3x_div_rn_noftz_f32_slowpath:
[--C-:B------:R-:W-:Y:S01]  /*0250*/  SHF.R.U32.HI R7, RZ, 0x17, R3.reuse ;  /* 0x00000017ff077819 */ /* 0x100fe20000011603 */
[----:B------:R-:W-:Y:S01]  /*0260*/  BSSY.RECONVERGENT B1, `(.L_x_34) ;  /* 0x0000064000017945 */ /* 0x000fe20003800200 */
[--C-:B------:R-:W-:Y:S01]  /*0270*/  SHF.R.U32.HI R5, RZ, 0x17, R0.reuse ;  /* 0x00000017ff057819 */ /* 0x100fe20000011600 */
[----:B------:R-:W-:Y:S01]  /*0280*/  IMAD.MOV.U32 R8, RZ, RZ, R0 ;  /* 0x000000ffff087224 */ /* 0x000fe200078e0000 */
[----:B------:R-:W-:Y:S01]  /*0290*/  LOP3.LUT R7, R7, 0xff, RZ, 0xc0, !PT ;  /* 0x000000ff07077812 */ /* 0x000fe200078ec0ff */
[----:B------:R-:W-:Y:S01]  /*02a0*/  IMAD.MOV.U32 R9, RZ, RZ, R3 ;  /* 0x000000ffff097224 */ /* 0x000fe200078e0003 */
[----:B------:R-:W-:-:S03]  /*02b0*/  LOP3.LUT R5, R5, 0xff, RZ, 0xc0, !PT ;  /* 0x000000ff05057812 */ /* 0x000fc600078ec0ff */
[----:B------:R-:W-:Y:S02]  /*02c0*/  VIADD R12, R7, 0xffffffff ;  /* 0xffffffff070c7836 */ /* 0x000fe40000000000 */
[----:B------:R-:W-:-:S03]  /*02d0*/  VIADD R11, R5, 0xffffffff ;  /* 0xffffffff050b7836 */ /* 0x000fc60000000000 */
[----:B------:R-:W-:-:S04]  /*02e0*/  ISETP.GT.U32.AND P0, PT, R12, 0xfd, PT ;  /* 0x000000fd0c00780c */ /* 0x000fc80003f04070 */
[----:B------:R-:W-:-:S13]  /*02f0*/  ISETP.GT.U32.OR P0, PT, R11, 0xfd, P0 ;  /* 0x000000fd0b00780c */ /* 0x000fda0000704470 */
[----:B------:R-:W-:Y:S01]  /*0300*/  @!P0 IMAD.MOV.U32 R10, RZ, RZ, RZ ;  /* 0x000000ffff0a8224 */ /* 0x000fe200078e00ff */
[----:B------:R-:W-:Y:S06]  /*0310*/  @!P0 BRA `(.L_x_35) ;  /* 0x00000000005c8947 */ /* 0x000fec0003800000 */
[----:B------:R-:W-:Y:S02]  /*0320*/  FSETP.GTU.FTZ.AND P0, PT, |R0|, +INF , PT ;  /* 0x7f8000000000780b */ /* 0x000fe40003f1c200 */
[----:B------:R-:W-:-:S04]  /*0330*/  FSETP.GTU.FTZ.AND P1, PT, |R3|, +INF , PT ;  /* 0x7f8000000300780b */ /* 0x000fc80003f3c200 */
[----:B------:R-:W-:-:S13]  /*0340*/  PLOP3.LUT P0, PT, P0, P1, PT, 0xf8, 0x8f ;  /* 0x00000000008f781c */ /* 0x000fda0000703f70 */
[----:B------:R-:W-:Y:S05]  /*0350*/  @P0 BRA `(.L_x_36) ;  /* 0x00000004004c0947 */ /* 0x000fea0003800000 */
[----:B------:R-:W-:-:S13]  /*0360*/  LOP3.LUT P0, RZ, R9, 0x7fffffff, R8, 0xc8, !PT ;  /* 0x7fffffff09ff7812 */ /* 0x000fda000780c808 */
[----:B------:R-:W-:Y:S05]  /*0370*/  @!P0 BRA `(.L_x_37) ;  /* 0x00000004003c8947 */ /* 0x000fea0003800000 */
[C---:B------:R-:W-:Y:S02]  /*0380*/  FSETP.NEU.FTZ.AND P2, PT, |R0|.reuse, +INF , PT ;  /* 0x7f8000000000780b */ /* 0x040fe40003f5d200 */
[----:B------:R-:W-:Y:S02]  /*0390*/  FSETP.NEU.FTZ.AND P1, PT, |R3|, +INF , PT ;  /* 0x7f8000000300780b */ /* 0x000fe40003f3d200 */
[----:B------:R-:W-:-:S11]  /*03a0*/  FSETP.NEU.FTZ.AND P0, PT, |R0|, +INF , PT ;  /* 0x7f8000000000780b */ /* 0x000fd60003f1d200 */
[----:B------:R-:W-:Y:S05]  /*03b0*/  @!P1 BRA !P2, `(.L_x_37) ;  /* 0x00000004002c9947 */ /* 0x000fea0005000000 */
[----:B------:R-:W-:-:S04]  /*03c0*/  LOP3.LUT P2, RZ, R8, 0x7fffffff, RZ, 0xc0, !PT ;  /* 0x7fffffff08ff7812 */ /* 0x000fc8000784c0ff */
[----:B------:R-:W-:-:S13]  /*03d0*/  PLOP3.LUT P1, PT, P1, P2, PT, 0x2f, 0xf2 ;  /* 0x0000000000f2781c */ /* 0x000fda0000f24577 */
[----:B------:R-:W-:Y:S05]  /*03e0*/  @P1 BRA `(.L_x_38) ;  /* 0x0000000400181947 */ /* 0x000fea0003800000 */
[----:B------:R-:W-:-:S04]  /*03f0*/  LOP3.LUT P1, RZ, R9, 0x7fffffff, RZ, 0xc0, !PT ;  /* 0x7fffffff09ff7812 */ /* 0x000fc8000782c0ff */
[----:B------:R-:W-:-:S13]  /*0400*/  PLOP3.LUT P0, PT, P0, P1, PT, 0x2f, 0xf2 ;  /* 0x0000000000f2781c */ /* 0x000fda0000702577 */
[----:B------:R-:W-:Y:S05]  /*0410*/  @P0 BRA `(.L_x_39) ;  /* 0x0000000400000947 */ /* 0x000fea0003800000 */
[----:B------:R-:W-:Y:S02]  /*0420*/  ISETP.GE.AND P0, PT, R11, RZ, PT ;  /* 0x000000ff0b00720c */ /* 0x000fe40003f06270 */
[----:B------:R-:W-:-:S11]  /*0430*/  ISETP.GE.AND P1, PT, R12, RZ, PT ;  /* 0x000000ff0c00720c */ /* 0x000fd60003f26270 */
[----:B------:R-:W-:Y:S02]  /*0440*/  @P0 IMAD.MOV.U32 R10, RZ, RZ, RZ ;  /* 0x000000ffff0a0224 */ /* 0x000fe400078e00ff */
[----:B------:R-:W-:Y:S01]  /*0450*/  @!P0 FFMA R8, R0, 1.84467440737095516160e+19, RZ ;  /* 0x5f80000000088823 */ /* 0x000fe200000000ff */
[----:B------:R-:W-:Y:S02]  /*0460*/  @!P0 IMAD.MOV.U32 R10, RZ, RZ, -0x40 ;  /* 0xffffffc0ff0a8424 */ /* 0x000fe400078e00ff */
[----:B------:R-:W-:Y:S02]  /*0470*/  @!P1 FFMA R9, R3, 1.84467440737095516160e+19, RZ ;  /* 0x5f80000003099823 */ /* 0x000fe400000000ff */
[----:B------:R-:W-:-:S07]  /*0480*/  @!P1 VIADD R10, R10, 0x40 ;  /* 0x000000400a0a9836 */ /* 0x000fce0000000000 */
.L_x_35:
[----:B------:R-:W-:Y:S01]  /*0490*/  LEA R0, R7, 0xc0800000, 0x17 ;  /* 0xc080000007007811 */ /* 0x000fe200078eb8ff */
[----:B------:R-:W-:Y:S01]  /*04a0*/  VIADD R5, R5, 0xffffff81 ;  /* 0xffffff8105057836 */ /* 0x000fe20000000000 */
[----:B------:R-:W-:Y:S03]  /*04b0*/  BSSY.RECONVERGENT B2, `(.L_x_40) ;  /* 0x0000035000027945 */ /* 0x000fe60003800200 */
[----:B------:R-:W-:Y:S02]  /*04c0*/  IMAD.IADD R9, R9, 0x1, -R0 ;  /* 0x0000000109097824 */ /* 0x000fe400078e0a00 */
[C---:B------:R-:W-:Y:S01]  /*04d0*/  IMAD R0, R5.reuse, -0x800000, R8 ;  /* 0xff80000005007824 */ /* 0x040fe200078e0208 */
[----:B------:R-:W-:Y:S01]  /*04e0*/  IADD3 R5, PT, PT, R5, 0x7f, -R7 ;  /* 0x0000007f05057810 */ /* 0x000fe20007ffe807 */
[----:B------:R-:W0:Y:S01]  /*04f0*/  MUFU.RCP R3, R9 ;  /* 0x0000000900037308 */ /* 0x000e220000001000 */
[----:B------:R-:W-:-:S03]  /*0500*/  FADD.FTZ R11, -R9, -RZ ;  /* 0x800000ff090b7221 */ /* 0x000fc60000010100 */
[----:B------:R-:W-:Y:S02]  /*0510*/  IMAD.IADD R5, R5, 0x1, R10 ;  /* 0x0000000105057824 */ /* 0x000fe400078e020a */
[----:B0-----:R-:W-:-:S04]  /*0520*/  FFMA R12, R3, R11, 1 ;  /* 0x3f800000030c7423 */ /* 0x001fc8000000000b */
[----:B------:R-:W-:-:S04]  /*0530*/  FFMA R12, R3, R12, R3 ;  /* 0x0000000c030c7223 */ /* 0x000fc80000000003 */
[----:B------:R-:W-:-:S04]  /*0540*/  FFMA R3, R0, R12, RZ ;  /* 0x0000000c00037223 */ /* 0x000fc800000000ff */
[----:B------:R-:W-:-:S04]  /*0550*/  FFMA R8, R11, R3, R0 ;  /* 0x000000030b087223 */ /* 0x000fc80000000000 */
[----:B------:R-:W-:-:S04]  /*0560*/  FFMA R13, R12, R8, R3 ;  /* 0x000000080c0d7223 */ /* 0x000fc80000000003 */
[----:B------:R-:W-:-:S04]  /*0570*/  FFMA R8, R11, R13, R0 ;  /* 0x0000000d0b087223 */ /* 0x000fc80000000000 */
[----:B------:R-:W-:-:S05]  /*0580*/  FFMA R0, R12, R8, R13 ;  /* 0x000000080c007223 */ /* 0x000fca000000000d */
[----:B------:R-:W-:-:S04]  /*0590*/  SHF.R.U32.HI R3, RZ, 0x17, R0 ;  /* 0x00000017ff037819 */ /* 0x000fc80000011600 */
[----:B------:R-:W-:-:S05]  /*05a0*/  LOP3.LUT R3, R3, 0xff, RZ, 0xc0, !PT ;  /* 0x000000ff03037812 */ /* 0x000fca00078ec0ff */
[----:B------:R-:W-:-:S04]  /*05b0*/  IMAD.IADD R7, R3, 0x1, R5 ;  /* 0x0000000103077824 */ /* 0x000fc800078e0205 */
[----:B------:R-:W-:-:S05]  /*05c0*/  VIADD R3, R7, 0xffffffff ;  /* 0xffffffff07037836 */ /* 0x000fca0000000000 */
[----:B------:R-:W-:-:S13]  /*05d0*/  ISETP.GE.U32.AND P0, PT, R3, 0xfe, PT ;  /* 0x000000fe0300780c */ /* 0x000fda0003f06070 */
[----:B------:R-:W-:Y:S05]  /*05e0*/  @!P0 BRA `(.L_x_41) ;  /* 0x0000000000808947 */ /* 0x000fea0003800000 */
[----:B------:R-:W-:-:S13]  /*05f0*/  ISETP.GT.AND P0, PT, R7, 0xfe, PT ;  /* 0x000000fe0700780c */ /* 0x000fda0003f04270 */
[----:B------:R-:W-:Y:S05]  /*0600*/  @P0 BRA `(.L_x_42) ;  /* 0x00000000006c0947 */ /* 0x000fea0003800000 */
[----:B------:R-:W-:-:S13]  /*0610*/  ISETP.GE.AND P0, PT, R7, 0x1, PT ;  /* 0x000000010700780c */ /* 0x000fda0003f06270 */
[----:B------:R-:W-:Y:S05]  /*0620*/  @P0 BRA `(.L_x_43) ;  /* 0x0000000000740947 */ /* 0x000fea0003800000 */
[----:B------:R-:W-:Y:S02]  /*0630*/  ISETP.GE.AND P0, PT, R7, -0x18, PT ;  /* 0xffffffe80700780c */ /* 0x000fe40003f06270 */
[----:B------:R-:W-:-:S11]  /*0640*/  LOP3.LUT R0, R0, 0x80000000, RZ, 0xc0, !PT ;  /* 0x8000000000007812 */ /* 0x000fd600078ec0ff */
[----:B------:R-:W-:Y:S05]  /*0650*/  @!P0 BRA `(.L_x_43) ;  /* 0x0000000000688947 */ /* 0x000fea0003800000 */
[CC--:B------:R-:W-:Y:S01]  /*0660*/  FFMA.RZ R3, R12.reuse, R8.reuse, R13 ;  /* 0x000000080c037223 */ /* 0x0c0fe2000000c00d */
[C---:B------:R-:W-:Y:S01]  /*0670*/  VIADD R10, R7.reuse, 0x20 ;  /* 0x00000020070a7836 */ /* 0x040fe20000000000 */
[C---:B------:R-:W-:Y:S02]  /*0680*/  ISETP.NE.AND P2, PT, R7.reuse, RZ, PT ;  /* 0x000000ff0700720c */ /* 0x040fe40003f45270 */
[----:B------:R-:W-:Y:S01]  /*0690*/  ISETP.NE.AND P1, PT, R7, RZ, PT ;  /* 0x000000ff0700720c */ /* 0x000fe20003f25270 */
[----:B------:R-:W-:Y:S01]  /*06a0*/  IMAD.MOV R7, RZ, RZ, -R7 ;  /* 0x000000ffff077224 */ /* 0x000fe200078e0a07 */
[----:B------:R-:W-:Y:S01]  /*06b0*/  LOP3.LUT R5, R3, 0x7fffff, RZ, 0xc0, !PT ;  /* 0x007fffff03057812 */ /* 0x000fe200078ec0ff */
[CCC-:B------:R-:W-:Y:S01]  /*06c0*/  FFMA.RP R3, R12.reuse, R8.reuse, R13.reuse ;  /* 0x000000080c037223 */ /* 0x1c0fe2000000800d */
[----:B------:R-:W-:Y:S02]  /*06d0*/  FFMA.RM R8, R12, R8, R13 ;  /* 0x000000080c087223 */ /* 0x000fe4000000400d */
[----:B------:R-:W-:-:S03]  /*06e0*/  LOP3.LUT R5, R5, 0x800000, RZ, 0xfc, !PT ;  /* 0x0080000005057812 */ /* 0x000fc600078efcff */
[----:B------:R-:W-:Y:S02]  /*06f0*/  FSETP.NEU.FTZ.AND P0, PT, R3, R8, PT ;  /* 0x000000080300720b */ /* 0x000fe40003f1d000 */
[----:B------:R-:W-:Y:S02]  /*0700*/  SHF.L.U32 R10, R5, R10, RZ ;  /* 0x0000000a050a7219 */ /* 0x000fe400000006ff */
[----:B------:R-:W-:Y:S02]  /*0710*/  SEL R8, R7, RZ, P2 ;  /* 0x000000ff07087207 */ /* 0x000fe40001000000 */
[----:B------:R-:W-:Y:S02]  /*0720*/  ISETP.NE.AND P1, PT, R10, RZ, P1 ;  /* 0x000000ff0a00720c */ /* 0x000fe40000f25270 */
[----:B------:R-:W-:Y:S02]  /*0730*/  SHF.R.U32.HI R8, RZ, R8, R5 ;  /* 0x00000008ff087219 */ /* 0x000fe40000011605 */
[----:B------:R-:W-:-:S02]  /*0740*/  PLOP3.LUT P0, PT, P0, P1, PT, 0xf8, 0x8f ;  /* 0x00000000008f781c */ /* 0x000fc40000703f70 */
[----:B------:R-:W-:Y:S02]  /*0750*/  SHF.R.U32.HI R10, RZ, 0x1, R8 ;  /* 0x00000001ff0a7819 */ /* 0x000fe40000011608 */
[----:B------:R-:W-:-:S04]  /*0760*/  SEL R3, RZ, 0x1, !P0 ;  /* 0x00000001ff037807 */ /* 0x000fc80004000000 */
[----:B------:R-:W-:-:S04]  /*0770*/  LOP3.LUT R3, R3, 0x1, R10, 0xf8, !PT ;  /* 0x0000000103037812 */ /* 0x000fc800078ef80a */
[----:B------:R-:W-:-:S05]  /*0780*/  LOP3.LUT R3, R3, R8, RZ, 0xc0, !PT ;  /* 0x0000000803037212 */ /* 0x000fca00078ec0ff */
[----:B------:R-:W-:-:S05]  /*0790*/  IMAD.IADD R3, R10, 0x1, R3 ;  /* 0x000000010a037824 */ /* 0x000fca00078e0203 */
[----:B------:R-:W-:Y:S01]  /*07a0*/  LOP3.LUT R0, R3, R0, RZ, 0xfc, !PT ;  /* 0x0000000003007212 */ /* 0x000fe200078efcff */
[----:B------:R-:W-:Y:S06]  /*07b0*/  BRA `(.L_x_43) ;  /* 0x0000000000107947 */ /* 0x000fec0003800000 */
.L_x_42:
[----:B------:R-:W-:-:S04]  /*07c0*/  LOP3.LUT R0, R0, 0x80000000, RZ, 0xc0, !PT ;  /* 0x8000000000007812 */ /* 0x000fc800078ec0ff */
[----:B------:R-:W-:Y:S01]  /*07d0*/  LOP3.LUT R0, R0, 0x7f800000, RZ, 0xfc, !PT ;  /* 0x7f80000000007812 */ /* 0x000fe200078efcff */
[----:B------:R-:W-:Y:S06]  /*07e0*/  BRA `(.L_x_43) ;  /* 0x0000000000047947 */ /* 0x000fec0003800000 */
.L_x_41:
[----:B------:R-:W-:-:S07]  /*07f0*/  IMAD R0, R5, 0x800000, R0 ;  /* 0x0080000005007824 */ /* 0x000fce00078e0200 */
.L_x_43:
[----:B------:R-:W-:Y:S05]  /*0800*/  BSYNC.RECONVERGENT B2 ;  /* 0x0000000000027941 */ /* 0x000fea0003800200 */
.L_x_40:
[----:B------:R-:W-:Y:S05]  /*0810*/  BRA `(.L_x_44) ;  /* 0x0000000000207947 */ /* 0x000fea0003800000 */
.L_x_39:
[----:B------:R-:W-:-:S04]  /*0820*/  LOP3.LUT R0, R9, 0x80000000, R8, 0x48, !PT ;  /* 0x8000000009007812 */ /* 0x000fc800078e4808 */
[----:B------:R-:W-:Y:S01]  /*0830*/  LOP3.LUT R0, R0, 0x7f800000, RZ, 0xfc, !PT ;  /* 0x7f80000000007812 */ /* 0x000fe200078efcff */
[----:B------:R-:W-:Y:S06]  /*0840*/  BRA `(.L_x_44) ;  /* 0x0000000000147947 */ /* 0x000fec0003800000 */
.L_x_38:
[----:B------:R-:W-:Y:S01]  /*0850*/  LOP3.LUT R0, R9, 0x80000000, R8, 0x48, !PT ;  /* 0x8000000009007812 */ /* 0x000fe200078e4808 */
[----:B------:R-:W-:Y:S06]  /*0860*/  BRA `(.L_x_44) ;  /* 0x00000000000c7947 */ /* 0x000fec0003800000 */
.L_x_37:
[----:B------:R-:W0:Y:S01]  /*0870*/  MUFU.RSQ R0, -QNAN ;  /* 0xffc0000000007908 */ /* 0x000e220000001400 */
[----:B------:R-:W-:Y:S05]  /*0880*/  BRA `(.L_x_44) ;  /* 0x0000000000047947 */ /* 0x000fea0003800000 */
.L_x_36:
[----:B------:R-:W-:-:S07]  /*0890*/  FADD.FTZ R0, R0, R3 ;  /* 0x0000000300007221 */ /* 0x000fce0000010000 */
.L_x_44:
[----:B------:R-:W-:Y:S05]  /*08a0*/  BSYNC.RECONVERGENT B1 ;  /* 0x0000000000017941 */ /* 0x000fea0003800200 */
.L_x_34:
[----:B------:R-:W-:-:S04]  /*08b0*/  IMAD.MOV.U32 R7, RZ, RZ, 0x0 ;  /* 0x00000000ff077424 */ /* 0x000fc800078e00ff */
[----:B0-----:R-:W-:Y:S05]  /*08c0*/  RET.REL.NODEC R6 `(recip_with_scale_f32) ;  /* 0xfffffff406cc7950 */ /* 0x001fea0003c3ffff */
.L_x_45:
        /* <DEDUP_REMOVED lines=11> */
.L_x_47:


//--------------------- .nv.global.init           --------------------------
	.section	.nv.global.init,"aw",@progbits
	.align	4
.nv.global.init:
	.type		__cudart_i2opi_f,@object
	.size		__cudart_i2opi_f,(.L_0 - __cudart_i2opi_f)
__cudart_i2opi_f:
        /*0000*/ 	.byte	0x41, 0x90, 0x43, 0x3c, 0x99, 0x95, 0x62, 0xdb, 0xc0, 0xdd, 0x34, 0xf5, 0xd1, 0x57, 0x27, 0xfc
        /*0010*/ 	.byte	0x29, 0x15, 0x44, 0x4e, 0x6e, 0x83, 0xf9, 0xa2
.L_0:


//--------------------- .nv.shared.reserved.0     --------------------------
	.section	.nv.shared.reserved.0,"aw",@nobits
	.weak		__nv_reservedSMEM_offset_0_alias
	.size		__nv_reservedSMEM_offset_0_alias, 0, 64
	.other		__nv_reservedSMEM_offset_0_alias,@"STO_CUDA_RESERVED_SHARED STV_DEFAULT"
__nv_reservedSMEM_offset_0_alias:
	.zero		0
	.zero		64


//--------------------- .nv.constant0.cos_f32     --------------------------
	.section	.nv.constant0.cos_f32,"a",@progbits
	.sectionflags	@""
	.align	4
.nv.constant0.cos_f32:
	.zero		920


//--------------------- .nv.constant0.cos_with_scale_f32 --------------------------
	.section	.nv.constant0.cos_with_scale_f32,"a",@progbits
	.sectionflags	@""
	.align	4
.nv.constant0.cos_with_scale_f32:
	.zero		928


//--------------------- .nv.constant0.sin_f32     --------------------------
	.section	.nv.constant0.sin_f32,"a",@progbits
	.sectionflags	@""
	.align	4
.nv.constant0.sin_f32:
	.zero		920


//--------------------- .nv.constant0.sin_with_scale_f32 --------------------------
	.section	.nv.constant0.sin_with_scale_f32,"a",@progbits
	.sectionflags	@""
	.align	4
.nv.constant0.sin_with_scale_f32:
	.zero		928


//--------------------- .nv.constant0.recip_f32   --------------------------
	.section	.nv.constant0.recip_f32,"a",@progbits
	.sectionflags	@""
	.align	4
.nv.constant0.recip_f32:
	.zero		920


//--------------------- .nv.constant0.recip_with_scale_f32 --------------------------
	.section	.nv.constant0.recip_with_scale_f32,"a",@progbits
	.sectionflags	@""
	.align	4
.nv.constant0.recip_with_scale_f32:
	.zero		928


//--------------------- SYMBOLS --------------------------

	.type		.nv.reservedSmem.offset0,@object
	.size		.nv.reservedSmem.offset0,0x4
